//
// Generated by NVIDIA NVVM Compiler
//
// Compiler Build ID: CL-36424714
// Cuda compilation tools, release 13.0, V13.0.88
// Based on NVVM 20.0.0
//

.version 9.0
.target sm_100
.address_size 64

	// .globl	_Z31gemm_tiled_register_blocking_dbPKfS0_Pfi
// _ZZ31gemm_tiled_register_blocking_dbPKfS0_PfiE6tile_A has been demoted
// _ZZ31gemm_tiled_register_blocking_dbPKfS0_PfiE6tile_B has been demoted

.visible .entry _Z31gemm_tiled_register_blocking_dbPKfS0_Pfi(
	.param .u64 .ptr .align 1 _Z31gemm_tiled_register_blocking_dbPKfS0_Pfi_param_0,
	.param .u64 .ptr .align 1 _Z31gemm_tiled_register_blocking_dbPKfS0_Pfi_param_1,
	.param .u64 .ptr .align 1 _Z31gemm_tiled_register_blocking_dbPKfS0_Pfi_param_2,
	.param .u32 _Z31gemm_tiled_register_blocking_dbPKfS0_Pfi_param_3
)
{
	.reg .pred 	%p<31>;
	.reg .b32 	%r<104>;
	.reg .b32 	%f<539>;
	.reg .b64 	%rd<28>;
	// demoted variable
	.shared .align 4 .b8 _ZZ31gemm_tiled_register_blocking_dbPKfS0_PfiE6tile_A[8192];
	// demoted variable
	.shared .align 4 .b8 _ZZ31gemm_tiled_register_blocking_dbPKfS0_PfiE6tile_B[8192];
	ld.param.u64 	%rd7, [_Z31gemm_tiled_register_blocking_dbPKfS0_Pfi_param_0];
	ld.param.u64 	%rd8, [_Z31gemm_tiled_register_blocking_dbPKfS0_Pfi_param_1];
	ld.param.u32 	%r34, [_Z31gemm_tiled_register_blocking_dbPKfS0_Pfi_param_3];
	cvta.to.global.u64 	%rd1, %rd8;
	cvta.to.global.u64 	%rd2, %rd7;
	mov.u32 	%r35, %ctaid.y;
	shl.b32 	%r36, %r35, 5;
	mov.u32 	%r100, %tid.y;
	shl.b32 	%r37, %r100, 1;
	add.s32 	%r2, %r36, %r37;
	mov.u32 	%r38, %ctaid.x;
	shl.b32 	%r3, %r38, 5;
	mov.u32 	%r97, %tid.x;
	shl.b32 	%r5, %r97, 1;
	add.s32 	%r6, %r3, %r5;
	setp.ge.s32 	%p1, %r2, %r34;
	setp.ge.u32 	%p2, %r97, %r34;
	shl.b32 	%r7, %r100, 8;
	mov.u32 	%r39, _ZZ31gemm_tiled_register_blocking_dbPKfS0_PfiE6tile_A;
	add.s32 	%r40, %r39, %r7;
	shl.b32 	%r41, %r97, 2;
	add.s32 	%r8, %r40, %r41;
	or.pred  	%p3, %p1, %p2;
	@%p3 bra 	$L__BB0_2;
	mad.lo.s32 	%r43, %r34, %r2, %r97;
	mul.wide.u32 	%rd9, %r43, 4;
	add.s64 	%rd10, %rd2, %rd9;
	ld.global.f32 	%f17, [%rd10];
	st.shared.f32 	[%r8], %f17;
	bra.uni 	$L__BB0_3;
$L__BB0_2:
	mov.b32 	%r42, 0;
	st.shared.u32 	[%r8], %r42;
$L__BB0_3:
	setp.ge.u32 	%p4, %r97, %r34;
	add.s32 	%r9, %r2, 1;
	setp.ge.s32 	%p5, %r9, %r34;
	or.pred  	%p6, %p5, %p4;
	@%p6 bra 	$L__BB0_5;
	mad.lo.s32 	%r45, %r34, %r9, %r97;
	mul.wide.u32 	%rd11, %r45, 4;
	add.s64 	%rd12, %rd2, %rd11;
	ld.global.f32 	%f18, [%rd12];
	st.shared.f32 	[%r8+128], %f18;
	bra.uni 	$L__BB0_6;
$L__BB0_5:
	mov.b32 	%r44, 0;
	st.shared.u32 	[%r8+128], %r44;
$L__BB0_6:
	setp.ge.s32 	%p7, %r6, %r34;
	setp.ge.u32 	%p8, %r100, %r34;
	shl.b32 	%r46, %r100, 7;
	mov.u32 	%r47, _ZZ31gemm_tiled_register_blocking_dbPKfS0_PfiE6tile_B;
	add.s32 	%r48, %r47, %r46;
	shl.b32 	%r10, %r97, 3;
	add.s32 	%r11, %r48, %r10;
	or.pred  	%p9, %p7, %p8;
	@%p9 bra 	$L__BB0_8;
	mad.lo.s32 	%r50, %r34, %r100, %r6;
	mul.wide.u32 	%rd13, %r50, 4;
	add.s64 	%rd14, %rd1, %rd13;
	ld.global.f32 	%f19, [%rd14];
	st.shared.f32 	[%r11], %f19;
	bra.uni 	$L__BB0_9;
$L__BB0_8:
	mov.b32 	%r49, 0;
	st.shared.u32 	[%r11], %r49;
$L__BB0_9:
	setp.ge.u32 	%p10, %r100, %r34;
	add.s32 	%r12, %r6, 1;
	setp.ge.s32 	%p11, %r12, %r34;
	or.pred  	%p12, %p11, %p10;
	@%p12 bra 	$L__BB0_11;
	mad.lo.s32 	%r52, %r34, %r100, %r12;
	mul.wide.u32 	%rd15, %r52, 4;
	add.s64 	%rd16, %rd1, %rd15;
	ld.global.f32 	%f20, [%rd16];
	st.shared.f32 	[%r11+4], %f20;
	bra.uni 	$L__BB0_12;
$L__BB0_11:
	mov.b32 	%r51, 0;
	st.shared.u32 	[%r11+4], %r51;
$L__BB0_12:
	bar.sync 	0;
	setp.lt.s32 	%p13, %r34, 33;
	mov.b32 	%r96, 0;
	mov.f32 	%f538, 0f00000000;
	mov.f32 	%f537, %f538;
	mov.f32 	%f536, %f538;
	mov.f32 	%f535, %f538;
	@%p13 bra 	$L__BB0_27;
	mul.lo.s32 	%r55, %r34, %r2;
	add.s32 	%r56, %r55, %r34;
	add.s32 	%r57, %r34, 31;
	shr.s32 	%r58, %r57, 31;
	shr.u32 	%r59, %r58, 27;
	add.s32 	%r60, %r57, %r59;
	shr.s32 	%r61, %r60, 5;
	max.s32 	%r62, %r61, 2;
	neg.s32 	%r102, %r62;
	add.s32 	%r63, %r100, 32;
	mad.lo.s32 	%r64, %r34, %r63, %r3;
	add.s32 	%r101, %r64, %r5;
	add.s32 	%r99, %r97, %r55;
	add.s32 	%r98, %r97, %r56;
	mov.f32 	%f535, 0f00000000;
	mov.b32 	%r103, 0;
	mov.f32 	%f536, %f535;
	mov.f32 	%f537, %f535;
	mov.f32 	%f538, %f535;
$L__BB0_14:
	setp.ge.s32 	%p14, %r2, %r34;
	xor.b32  	%r96, %r103, 1;
	add.s32 	%r97, %r97, 32;
	setp.ge.u32 	%p15, %r97, %r34;
	shl.b32 	%r65, %r103, 12;
	xor.b32  	%r66, %r65, 4096;
	add.s32 	%r27, %r8, %r66;
	or.pred  	%p16, %p14, %p15;
	@%p16 bra 	$L__BB0_16;
	add.s32 	%r68, %r99, 32;
	mul.wide.u32 	%rd17, %r68, 4;
	add.s64 	%rd18, %rd2, %rd17;
	ld.global.f32 	%f23, [%rd18];
	st.shared.f32 	[%r27], %f23;
	bra.uni 	$L__BB0_17;
$L__BB0_16:
	mov.b32 	%r67, 0;
	st.shared.u32 	[%r27], %r67;
$L__BB0_17:
	setp.ge.s32 	%p18, %r9, %r34;
	or.pred  	%p19, %p18, %p15;
	@%p19 bra 	$L__BB0_19;
	add.s32 	%r70, %r98, 32;
	mul.wide.u32 	%rd19, %r70, 4;
	add.s64 	%rd20, %rd2, %rd19;
	ld.global.f32 	%f24, [%rd20];
	st.shared.f32 	[%r27+128], %f24;
	bra.uni 	$L__BB0_20;
$L__BB0_19:
	mov.b32 	%r69, 0;
	st.shared.u32 	[%r27+128], %r69;
$L__BB0_20:
	setp.ge.s32 	%p20, %r6, %r34;
	add.s32 	%r100, %r100, 32;
	setp.ge.u32 	%p21, %r100, %r34;
	shl.b32 	%r71, %r96, 12;
	add.s32 	%r29, %r11, %r71;
	or.pred  	%p22, %p20, %p21;
	@%p22 bra 	$L__BB0_22;
	mul.wide.u32 	%rd21, %r101, 4;
	add.s64 	%rd22, %rd1, %rd21;
	ld.global.f32 	%f25, [%rd22];
	st.shared.f32 	[%r29], %f25;
	bra.uni 	$L__BB0_23;
$L__BB0_22:
	mov.b32 	%r72, 0;
	st.shared.u32 	[%r29], %r72;
$L__BB0_23:
	setp.ge.s32 	%p24, %r12, %r34;
	or.pred  	%p25, %p24, %p21;
	@%p25 bra 	$L__BB0_25;
	add.s32 	%r74, %r101, 1;
	mul.wide.u32 	%rd23, %r74, 4;
	add.s64 	%rd24, %rd1, %rd23;
	ld.global.f32 	%f26, [%rd24];
	st.shared.f32 	[%r29+4], %f26;
	bra.uni 	$L__BB0_26;
$L__BB0_25:
	mov.b32 	%r73, 0;
	st.shared.u32 	[%r29+4], %r73;
$L__BB0_26:
	shl.b32 	%r75, %r103, 12;
	add.s32 	%r77, %r39, %r75;
	add.s32 	%r78, %r77, %r7;
	mov.u32 	%r79, _ZZ31gemm_tiled_register_blocking_dbPKfS0_PfiE6tile_B;
	add.s32 	%r80, %r79, %r75;
	ld.shared.f32 	%f27, [%r78];
	ld.shared.f32 	%f28, [%r78+128];
	add.s32 	%r81, %r80, %r10;
	ld.shared.f32 	%f29, [%r81];
	ld.shared.f32 	%f30, [%r81+4];
	fma.rn.f32 	%f31, %f27, %f29, %f536;
	fma.rn.f32 	%f32, %f27, %f30, %f537;
	fma.rn.f32 	%f33, %f28, %f29, %f538;
	fma.rn.f32 	%f34, %f28, %f30, %f535;
	ld.shared.f32 	%f35, [%r78+4];
	ld.shared.f32 	%f36, [%r78+132];
	ld.shared.f32 	%f37, [%r81+128];
	ld.shared.f32 	%f38, [%r81+132];
	fma.rn.f32 	%f39, %f35, %f37, %f31;
	fma.rn.f32 	%f40, %f35, %f38, %f32;
	fma.rn.f32 	%f41, %f36, %f37, %f33;
	fma.rn.f32 	%f42, %f36, %f38, %f34;
	ld.shared.f32 	%f43, [%r78+8];
	ld.shared.f32 	%f44, [%r78+136];
	ld.shared.f32 	%f45, [%r81+256];
	ld.shared.f32 	%f46, [%r81+260];
	fma.rn.f32 	%f47, %f43, %f45, %f39;
	fma.rn.f32 	%f48, %f43, %f46, %f40;
	fma.rn.f32 	%f49, %f44, %f45, %f41;
	fma.rn.f32 	%f50, %f44, %f46, %f42;
	ld.shared.f32 	%f51, [%r78+12];
	ld.shared.f32 	%f52, [%r78+140];
	ld.shared.f32 	%f53, [%r81+384];
	ld.shared.f32 	%f54, [%r81+388];
	fma.rn.f32 	%f55, %f51, %f53, %f47;
	fma.rn.f32 	%f56, %f51, %f54, %f48;
	fma.rn.f32 	%f57, %f52, %f53, %f49;
	fma.rn.f32 	%f58, %f52, %f54, %f50;
	ld.shared.f32 	%f59, [%r78+16];
	ld.shared.f32 	%f60, [%r78+144];
	ld.shared.f32 	%f61, [%r81+512];
	ld.shared.f32 	%f62, [%r81+516];
	fma.rn.f32 	%f63, %f59, %f61, %f55;
	fma.rn.f32 	%f64, %f59, %f62, %f56;
	fma.rn.f32 	%f65, %f60, %f61, %f57;
	fma.rn.f32 	%f66, %f60, %f62, %f58;
	ld.shared.f32 	%f67, [%r78+20];
	ld.shared.f32 	%f68, [%r78+148];
	ld.shared.f32 	%f69, [%r81+640];
	ld.shared.f32 	%f70, [%r81+644];
	fma.rn.f32 	%f71, %f67, %f69, %f63;
	fma.rn.f32 	%f72, %f67, %f70, %f64;
	fma.rn.f32 	%f73, %f68, %f69, %f65;
	fma.rn.f32 	%f74, %f68, %f70, %f66;
	ld.shared.f32 	%f75, [%r78+24];
	ld.shared.f32 	%f76, [%r78+152];
	ld.shared.f32 	%f77, [%r81+768];
	ld.shared.f32 	%f78, [%r81+772];
	fma.rn.f32 	%f79, %f75, %f77, %f71;
	fma.rn.f32 	%f80, %f75, %f78, %f72;
	fma.rn.f32 	%f81, %f76, %f77, %f73;
	fma.rn.f32 	%f82, %f76, %f78, %f74;
	ld.shared.f32 	%f83, [%r78+28];
	ld.shared.f32 	%f84, [%r78+156];
	ld.shared.f32 	%f85, [%r81+896];
	ld.shared.f32 	%f86, [%r81+900];
	fma.rn.f32 	%f87, %f83, %f85, %f79;
	fma.rn.f32 	%f88, %f83, %f86, %f80;
	fma.rn.f32 	%f89, %f84, %f85, %f81;
	fma.rn.f32 	%f90, %f84, %f86, %f82;
	ld.shared.f32 	%f91, [%r78+32];
	ld.shared.f32 	%f92, [%r78+160];
	ld.shared.f32 	%f93, [%r81+1024];
	ld.shared.f32 	%f94, [%r81+1028];
	fma.rn.f32 	%f95, %f91, %f93, %f87;
	fma.rn.f32 	%f96, %f91, %f94, %f88;
	fma.rn.f32 	%f97, %f92, %f93, %f89;
	fma.rn.f32 	%f98, %f92, %f94, %f90;
	ld.shared.f32 	%f99, [%r78+36];
	ld.shared.f32 	%f100, [%r78+164];
	ld.shared.f32 	%f101, [%r81+1152];
	ld.shared.f32 	%f102, [%r81+1156];
	fma.rn.f32 	%f103, %f99, %f101, %f95;
	fma.rn.f32 	%f104, %f99, %f102, %f96;
	fma.rn.f32 	%f105, %f100, %f101, %f97;
	fma.rn.f32 	%f106, %f100, %f102, %f98;
	ld.shared.f32 	%f107, [%r78+40];
	ld.shared.f32 	%f108, [%r78+168];
	ld.shared.f32 	%f109, [%r81+1280];
	ld.shared.f32 	%f110, [%r81+1284];
	fma.rn.f32 	%f111, %f107, %f109, %f103;
	fma.rn.f32 	%f112, %f107, %f110, %f104;
	fma.rn.f32 	%f113, %f108, %f109, %f105;
	fma.rn.f32 	%f114, %f108, %f110, %f106;
	ld.shared.f32 	%f115, [%r78+44];
	ld.shared.f32 	%f116, [%r78+172];
	ld.shared.f32 	%f117, [%r81+1408];
	ld.shared.f32 	%f118, [%r81+1412];
	fma.rn.f32 	%f119, %f115, %f117, %f111;
	fma.rn.f32 	%f120, %f115, %f118, %f112;
	fma.rn.f32 	%f121, %f116, %f117, %f113;
	fma.rn.f32 	%f122, %f116, %f118, %f114;
	ld.shared.f32 	%f123, [%r78+48];
	ld.shared.f32 	%f124, [%r78+176];
	ld.shared.f32 	%f125, [%r81+1536];
	ld.shared.f32 	%f126, [%r81+1540];
	fma.rn.f32 	%f127, %f123, %f125, %f119;
	fma.rn.f32 	%f128, %f123, %f126, %f120;
	fma.rn.f32 	%f129, %f124, %f125, %f121;
	fma.rn.f32 	%f130, %f124, %f126, %f122;
	ld.shared.f32 	%f131, [%r78+52];
	ld.shared.f32 	%f132, [%r78+180];
	ld.shared.f32 	%f133, [%r81+1664];
	ld.shared.f32 	%f134, [%r81+1668];
	fma.rn.f32 	%f135, %f131, %f133, %f127;
	fma.rn.f32 	%f136, %f131, %f134, %f128;
	fma.rn.f32 	%f137, %f132, %f133, %f129;
	fma.rn.f32 	%f138, %f132, %f134, %f130;
	ld.shared.f32 	%f139, [%r78+56];
	ld.shared.f32 	%f140, [%r78+184];
	ld.shared.f32 	%f141, [%r81+1792];
	ld.shared.f32 	%f142, [%r81+1796];
	fma.rn.f32 	%f143, %f139, %f141, %f135;
	fma.rn.f32 	%f144, %f139, %f142, %f136;
	fma.rn.f32 	%f145, %f140, %f141, %f137;
	fma.rn.f32 	%f146, %f140, %f142, %f138;
	ld.shared.f32 	%f147, [%r78+60];
	ld.shared.f32 	%f148, [%r78+188];
	ld.shared.f32 	%f149, [%r81+1920];
	ld.shared.f32 	%f150, [%r81+1924];
	fma.rn.f32 	%f151, %f147, %f149, %f143;
	fma.rn.f32 	%f152, %f147, %f150, %f144;
	fma.rn.f32 	%f153, %f148, %f149, %f145;
	fma.rn.f32 	%f154, %f148, %f150, %f146;
	ld.shared.f32 	%f155, [%r78+64];
	ld.shared.f32 	%f156, [%r78+192];
	ld.shared.f32 	%f157, [%r81+2048];
	ld.shared.f32 	%f158, [%r81+2052];
	fma.rn.f32 	%f159, %f155, %f157, %f151;
	fma.rn.f32 	%f160, %f155, %f158, %f152;
	fma.rn.f32 	%f161, %f156, %f157, %f153;
	fma.rn.f32 	%f162, %f156, %f158, %f154;
	ld.shared.f32 	%f163, [%r78+68];
	ld.shared.f32 	%f164, [%r78+196];
	ld.shared.f32 	%f165, [%r81+2176];
	ld.shared.f32 	%f166, [%r81+2180];
	fma.rn.f32 	%f167, %f163, %f165, %f159;
	fma.rn.f32 	%f168, %f163, %f166, %f160;
	fma.rn.f32 	%f169, %f164, %f165, %f161;
	fma.rn.f32 	%f170, %f164, %f166, %f162;
	ld.shared.f32 	%f171, [%r78+72];
	ld.shared.f32 	%f172, [%r78+200];
	ld.shared.f32 	%f173, [%r81+2304];
	ld.shared.f32 	%f174, [%r81+2308];
	fma.rn.f32 	%f175, %f171, %f173, %f167;
	fma.rn.f32 	%f176, %f171, %f174, %f168;
	fma.rn.f32 	%f177, %f172, %f173, %f169;
	fma.rn.f32 	%f178, %f172, %f174, %f170;
	ld.shared.f32 	%f179, [%r78+76];
	ld.shared.f32 	%f180, [%r78+204];
	ld.shared.f32 	%f181, [%r81+2432];
	ld.shared.f32 	%f182, [%r81+2436];
	fma.rn.f32 	%f183, %f179, %f181, %f175;
	fma.rn.f32 	%f184, %f179, %f182, %f176;
	fma.rn.f32 	%f185, %f180, %f181, %f177;
	fma.rn.f32 	%f186, %f180, %f182, %f178;
	ld.shared.f32 	%f187, [%r78+80];
	ld.shared.f32 	%f188, [%r78+208];
	ld.shared.f32 	%f189, [%r81+2560];
	ld.shared.f32 	%f190, [%r81+2564];
	fma.rn.f32 	%f191, %f187, %f189, %f183;
	fma.rn.f32 	%f192, %f187, %f190, %f184;
	fma.rn.f32 	%f193, %f188, %f189, %f185;
	fma.rn.f32 	%f194, %f188, %f190, %f186;
	ld.shared.f32 	%f195, [%r78+84];
	ld.shared.f32 	%f196, [%r78+212];
	ld.shared.f32 	%f197, [%r81+2688];
	ld.shared.f32 	%f198, [%r81+2692];
	fma.rn.f32 	%f199, %f195, %f197, %f191;
	fma.rn.f32 	%f200, %f195, %f198, %f192;
	fma.rn.f32 	%f201, %f196, %f197, %f193;
	fma.rn.f32 	%f202, %f196, %f198, %f194;
	ld.shared.f32 	%f203, [%r78+88];
	ld.shared.f32 	%f204, [%r78+216];
	ld.shared.f32 	%f205, [%r81+2816];
	ld.shared.f32 	%f206, [%r81+2820];
	fma.rn.f32 	%f207, %f203, %f205, %f199;
	fma.rn.f32 	%f208, %f203, %f206, %f200;
	fma.rn.f32 	%f209, %f204, %f205, %f201;
	fma.rn.f32 	%f210, %f204, %f206, %f202;
	ld.shared.f32 	%f211, [%r78+92];
	ld.shared.f32 	%f212, [%r78+220];
	ld.shared.f32 	%f213, [%r81+2944];
	ld.shared.f32 	%f214, [%r81+2948];
	fma.rn.f32 	%f215, %f211, %f213, %f207;
	fma.rn.f32 	%f216, %f211, %f214, %f208;
	fma.rn.f32 	%f217, %f212, %f213, %f209;
	fma.rn.f32 	%f218, %f212, %f214, %f210;
	ld.shared.f32 	%f219, [%r78+96];
	ld.shared.f32 	%f220, [%r78+224];
	ld.shared.f32 	%f221, [%r81+3072];
	ld.shared.f32 	%f222, [%r81+3076];
	fma.rn.f32 	%f223, %f219, %f221, %f215;
	fma.rn.f32 	%f224, %f219, %f222, %f216;
	fma.rn.f32 	%f225, %f220, %f221, %f217;
	fma.rn.f32 	%f226, %f220, %f222, %f218;
	ld.shared.f32 	%f227, [%r78+100];
	ld.shared.f32 	%f228, [%r78+228];
	ld.shared.f32 	%f229, [%r81+3200];
	ld.shared.f32 	%f230, [%r81+3204];
	fma.rn.f32 	%f231, %f227, %f229, %f223;
	fma.rn.f32 	%f232, %f227, %f230, %f224;
	fma.rn.f32 	%f233, %f228, %f229, %f225;
	fma.rn.f32 	%f234, %f228, %f230, %f226;
	ld.shared.f32 	%f235, [%r78+104];
	ld.shared.f32 	%f236, [%r78+232];
	ld.shared.f32 	%f237, [%r81+3328];
	ld.shared.f32 	%f238, [%r81+3332];
	fma.rn.f32 	%f239, %f235, %f237, %f231;
	fma.rn.f32 	%f240, %f235, %f238, %f232;
	fma.rn.f32 	%f241, %f236, %f237, %f233;
	fma.rn.f32 	%f242, %f236, %f238, %f234;
	ld.shared.f32 	%f243, [%r78+108];
	ld.shared.f32 	%f244, [%r78+236];
	ld.shared.f32 	%f245, [%r81+3456];
	ld.shared.f32 	%f246, [%r81+3460];
	fma.rn.f32 	%f247, %f243, %f245, %f239;
	fma.rn.f32 	%f248, %f243, %f246, %f240;
	fma.rn.f32 	%f249, %f244, %f245, %f241;
	fma.rn.f32 	%f250, %f244, %f246, %f242;
	ld.shared.f32 	%f251, [%r78+112];
	ld.shared.f32 	%f252, [%r78+240];
	ld.shared.f32 	%f253, [%r81+3584];
	ld.shared.f32 	%f254, [%r81+3588];
	fma.rn.f32 	%f255, %f251, %f253, %f247;
	fma.rn.f32 	%f256, %f251, %f254, %f248;
	fma.rn.f32 	%f257, %f252, %f253, %f249;
	fma.rn.f32 	%f258, %f252, %f254, %f250;
	ld.shared.f32 	%f259, [%r78+116];
	ld.shared.f32 	%f260, [%r78+244];
	ld.shared.f32 	%f261, [%r81+3712];
	ld.shared.f32 	%f262, [%r81+3716];
	fma.rn.f32 	%f263, %f259, %f261, %f255;
	fma.rn.f32 	%f264, %f259, %f262, %f256;
	fma.rn.f32 	%f265, %f260, %f261, %f257;
	fma.rn.f32 	%f266, %f260, %f262, %f258;
	ld.shared.f32 	%f267, [%r78+120];
	ld.shared.f32 	%f268, [%r78+248];
	ld.shared.f32 	%f269, [%r81+3840];
	ld.shared.f32 	%f270, [%r81+3844];
	fma.rn.f32 	%f271, %f267, %f269, %f263;
	fma.rn.f32 	%f272, %f267, %f270, %f264;
	fma.rn.f32 	%f273, %f268, %f269, %f265;
	fma.rn.f32 	%f274, %f268, %f270, %f266;
	ld.shared.f32 	%f275, [%r78+124];
	ld.shared.f32 	%f276, [%r78+252];
	ld.shared.f32 	%f277, [%r81+3968];
	ld.shared.f32 	%f278, [%r81+3972];
	fma.rn.f32 	%f536, %f275, %f277, %f271;
	fma.rn.f32 	%f537, %f275, %f278, %f272;
	fma.rn.f32 	%f538, %f276, %f277, %f273;
	fma.rn.f32 	%f535, %f276, %f278, %f274;
	bar.sync 	0;
	add.s32 	%r102, %r102, 1;
	shl.b32 	%r82, %r34, 5;
	add.s32 	%r101, %r101, %r82;
	add.s32 	%r99, %r99, 32;
	add.s32 	%r98, %r98, 32;
	setp.eq.s32 	%p26, %r102, -1;
	mov.u32 	%r103, %r96;
	@%p26 bra 	$L__BB0_27;
	bra.uni 	$L__BB0_14;
$L__BB0_27:
	ld.param.u64 	%rd27, [_Z31gemm_tiled_register_blocking_dbPKfS0_Pfi_param_2];
	shl.b32 	%r83, %r96, 12;
	add.s32 	%r85, %r39, %r83;
	add.s32 	%r86, %r85, %r7;
	mov.u32 	%r87, _ZZ31gemm_tiled_register_blocking_dbPKfS0_PfiE6tile_B;
	add.s32 	%r88, %r87, %r83;
	ld.shared.f32 	%f279, [%r86];
	ld.shared.f32 	%f280, [%r86+128];
	add.s32 	%r89, %r88, %r10;
	ld.shared.f32 	%f281, [%r89];
	ld.shared.f32 	%f282, [%r89+4];
	fma.rn.f32 	%f283, %f279, %f281, %f536;
	fma.rn.f32 	%f284, %f279, %f282, %f537;
	fma.rn.f32 	%f285, %f280, %f281, %f538;
	fma.rn.f32 	%f286, %f280, %f282, %f535;
	ld.shared.f32 	%f287, [%r86+4];
	ld.shared.f32 	%f288, [%r86+132];
	ld.shared.f32 	%f289, [%r89+128];
	ld.shared.f32 	%f290, [%r89+132];
	fma.rn.f32 	%f291, %f287, %f289, %f283;
	fma.rn.f32 	%f292, %f287, %f290, %f284;
	fma.rn.f32 	%f293, %f288, %f289, %f285;
	fma.rn.f32 	%f294, %f288, %f290, %f286;
	ld.shared.f32 	%f295, [%r86+8];
	ld.shared.f32 	%f296, [%r86+136];
	ld.shared.f32 	%f297, [%r89+256];
	ld.shared.f32 	%f298, [%r89+260];
	fma.rn.f32 	%f299, %f295, %f297, %f291;
	fma.rn.f32 	%f300, %f295, %f298, %f292;
	fma.rn.f32 	%f301, %f296, %f297, %f293;
	fma.rn.f32 	%f302, %f296, %f298, %f294;
	ld.shared.f32 	%f303, [%r86+12];
	ld.shared.f32 	%f304, [%r86+140];
	ld.shared.f32 	%f305, [%r89+384];
	ld.shared.f32 	%f306, [%r89+388];
	fma.rn.f32 	%f307, %f303, %f305, %f299;
	fma.rn.f32 	%f308, %f303, %f306, %f300;
	fma.rn.f32 	%f309, %f304, %f305, %f301;
	fma.rn.f32 	%f310, %f304, %f306, %f302;
	ld.shared.f32 	%f311, [%r86+16];
	ld.shared.f32 	%f312, [%r86+144];
	ld.shared.f32 	%f313, [%r89+512];
	ld.shared.f32 	%f314, [%r89+516];
	fma.rn.f32 	%f315, %f311, %f313, %f307;
	fma.rn.f32 	%f316, %f311, %f314, %f308;
	fma.rn.f32 	%f317, %f312, %f313, %f309;
	fma.rn.f32 	%f318, %f312, %f314, %f310;
	ld.shared.f32 	%f319, [%r86+20];
	ld.shared.f32 	%f320, [%r86+148];
	ld.shared.f32 	%f321, [%r89+640];
	ld.shared.f32 	%f322, [%r89+644];
	fma.rn.f32 	%f323, %f319, %f321, %f315;
	fma.rn.f32 	%f324, %f319, %f322, %f316;
	fma.rn.f32 	%f325, %f320, %f321, %f317;
	fma.rn.f32 	%f326, %f320, %f322, %f318;
	ld.shared.f32 	%f327, [%r86+24];
	ld.shared.f32 	%f328, [%r86+152];
	ld.shared.f32 	%f329, [%r89+768];
	ld.shared.f32 	%f330, [%r89+772];
	fma.rn.f32 	%f331, %f327, %f329, %f323;
	fma.rn.f32 	%f332, %f327, %f330, %f324;
	fma.rn.f32 	%f333, %f328, %f329, %f325;
	fma.rn.f32 	%f334, %f328, %f330, %f326;
	ld.shared.f32 	%f335, [%r86+28];
	ld.shared.f32 	%f336, [%r86+156];
	ld.shared.f32 	%f337, [%r89+896];
	ld.shared.f32 	%f338, [%r89+900];
	fma.rn.f32 	%f339, %f335, %f337, %f331;
	fma.rn.f32 	%f340, %f335, %f338, %f332;
	fma.rn.f32 	%f341, %f336, %f337, %f333;
	fma.rn.f32 	%f342, %f336, %f338, %f334;
	ld.shared.f32 	%f343, [%r86+32];
	ld.shared.f32 	%f344, [%r86+160];
	ld.shared.f32 	%f345, [%r89+1024];
	ld.shared.f32 	%f346, [%r89+1028];
	fma.rn.f32 	%f347, %f343, %f345, %f339;
	fma.rn.f32 	%f348, %f343, %f346, %f340;
	fma.rn.f32 	%f349, %f344, %f345, %f341;
	fma.rn.f32 	%f350, %f344, %f346, %f342;
	ld.shared.f32 	%f351, [%r86+36];
	ld.shared.f32 	%f352, [%r86+164];
	ld.shared.f32 	%f353, [%r89+1152];
	ld.shared.f32 	%f354, [%r89+1156];
	fma.rn.f32 	%f355, %f351, %f353, %f347;
	fma.rn.f32 	%f356, %f351, %f354, %f348;
	fma.rn.f32 	%f357, %f352, %f353, %f349;
	fma.rn.f32 	%f358, %f352, %f354, %f350;
	ld.shared.f32 	%f359, [%r86+40];
	ld.shared.f32 	%f360, [%r86+168];
	ld.shared.f32 	%f361, [%r89+1280];
	ld.shared.f32 	%f362, [%r89+1284];
	fma.rn.f32 	%f363, %f359, %f361, %f355;
	fma.rn.f32 	%f364, %f359, %f362, %f356;
	fma.rn.f32 	%f365, %f360, %f361, %f357;
	fma.rn.f32 	%f366, %f360, %f362, %f358;
	ld.shared.f32 	%f367, [%r86+44];
	ld.shared.f32 	%f368, [%r86+172];
	ld.shared.f32 	%f369, [%r89+1408];
	ld.shared.f32 	%f370, [%r89+1412];
	fma.rn.f32 	%f371, %f367, %f369, %f363;
	fma.rn.f32 	%f372, %f367, %f370, %f364;
	fma.rn.f32 	%f373, %f368, %f369, %f365;
	fma.rn.f32 	%f374, %f368, %f370, %f366;
	ld.shared.f32 	%f375, [%r86+48];
	ld.shared.f32 	%f376, [%r86+176];
	ld.shared.f32 	%f377, [%r89+1536];
	ld.shared.f32 	%f378, [%r89+1540];
	fma.rn.f32 	%f379, %f375, %f377, %f371;
	fma.rn.f32 	%f380, %f375, %f378, %f372;
	fma.rn.f32 	%f381, %f376, %f377, %f373;
	fma.rn.f32 	%f382, %f376, %f378, %f374;
	ld.shared.f32 	%f383, [%r86+52];
	ld.shared.f32 	%f384, [%r86+180];
	ld.shared.f32 	%f385, [%r89+1664];
	ld.shared.f32 	%f386, [%r89+1668];
	fma.rn.f32 	%f387, %f383, %f385, %f379;
	fma.rn.f32 	%f388, %f383, %f386, %f380;
	fma.rn.f32 	%f389, %f384, %f385, %f381;
	fma.rn.f32 	%f390, %f384, %f386, %f382;
	ld.shared.f32 	%f391, [%r86+56];
	ld.shared.f32 	%f392, [%r86+184];
	ld.shared.f32 	%f393, [%r89+1792];
	ld.shared.f32 	%f394, [%r89+1796];
	fma.rn.f32 	%f395, %f391, %f393, %f387;
	fma.rn.f32 	%f396, %f391, %f394, %f388;
	fma.rn.f32 	%f397, %f392, %f393, %f389;
	fma.rn.f32 	%f398, %f392, %f394, %f390;
	ld.shared.f32 	%f399, [%r86+60];
	ld.shared.f32 	%f400, [%r86+188];
	ld.shared.f32 	%f401, [%r89+1920];
	ld.shared.f32 	%f402, [%r89+1924];
	fma.rn.f32 	%f403, %f399, %f401, %f395;
	fma.rn.f32 	%f404, %f399, %f402, %f396;
	fma.rn.f32 	%f405, %f400, %f401, %f397;
	fma.rn.f32 	%f406, %f400, %f402, %f398;
	ld.shared.f32 	%f407, [%r86+64];
	ld.shared.f32 	%f408, [%r86+192];
	ld.shared.f32 	%f409, [%r89+2048];
	ld.shared.f32 	%f410, [%r89+2052];
	fma.rn.f32 	%f411, %f407, %f409, %f403;
	fma.rn.f32 	%f412, %f407, %f410, %f404;
	fma.rn.f32 	%f413, %f408, %f409, %f405;
	fma.rn.f32 	%f414, %f408, %f410, %f406;
	ld.shared.f32 	%f415, [%r86+68];
	ld.shared.f32 	%f416, [%r86+196];
	ld.shared.f32 	%f417, [%r89+2176];
	ld.shared.f32 	%f418, [%r89+2180];
	fma.rn.f32 	%f419, %f415, %f417, %f411;
	fma.rn.f32 	%f420, %f415, %f418, %f412;
	fma.rn.f32 	%f421, %f416, %f417, %f413;
	fma.rn.f32 	%f422, %f416, %f418, %f414;
	ld.shared.f32 	%f423, [%r86+72];
	ld.shared.f32 	%f424, [%r86+200];
	ld.shared.f32 	%f425, [%r89+2304];
	ld.shared.f32 	%f426, [%r89+2308];
	fma.rn.f32 	%f427, %f423, %f425, %f419;
	fma.rn.f32 	%f428, %f423, %f426, %f420;
	fma.rn.f32 	%f429, %f424, %f425, %f421;
	fma.rn.f32 	%f430, %f424, %f426, %f422;
	ld.shared.f32 	%f431, [%r86+76];
	ld.shared.f32 	%f432, [%r86+204];
	ld.shared.f32 	%f433, [%r89+2432];
	ld.shared.f32 	%f434, [%r89+2436];
	fma.rn.f32 	%f435, %f431, %f433, %f427;
	fma.rn.f32 	%f436, %f431, %f434, %f428;
	fma.rn.f32 	%f437, %f432, %f433, %f429;
	fma.rn.f32 	%f438, %f432, %f434, %f430;
	ld.shared.f32 	%f439, [%r86+80];
	ld.shared.f32 	%f440, [%r86+208];
	ld.shared.f32 	%f441, [%r89+2560];
	ld.shared.f32 	%f442, [%r89+2564];
	fma.rn.f32 	%f443, %f439, %f441, %f435;
	fma.rn.f32 	%f444, %f439, %f442, %f436;
	fma.rn.f32 	%f445, %f440, %f441, %f437;
	fma.rn.f32 	%f446, %f440, %f442, %f438;
	ld.shared.f32 	%f447, [%r86+84];
	ld.shared.f32 	%f448, [%r86+212];
	ld.shared.f32 	%f449, [%r89+2688];
	ld.shared.f32 	%f450, [%r89+2692];
	fma.rn.f32 	%f451, %f447, %f449, %f443;
	fma.rn.f32 	%f452, %f447, %f450, %f444;
	fma.rn.f32 	%f453, %f448, %f449, %f445;
	fma.rn.f32 	%f454, %f448, %f450, %f446;
	ld.shared.f32 	%f455, [%r86+88];
	ld.shared.f32 	%f456, [%r86+216];
	ld.shared.f32 	%f457, [%r89+2816];
	ld.shared.f32 	%f458, [%r89+2820];
	fma.rn.f32 	%f459, %f455, %f457, %f451;
	fma.rn.f32 	%f460, %f455, %f458, %f452;
	fma.rn.f32 	%f461, %f456, %f457, %f453;
	fma.rn.f32 	%f462, %f456, %f458, %f454;
	ld.shared.f32 	%f463, [%r86+92];
	ld.shared.f32 	%f464, [%r86+220];
	ld.shared.f32 	%f465, [%r89+2944];
	ld.shared.f32 	%f466, [%r89+2948];
	fma.rn.f32 	%f467, %f463, %f465, %f459;
	fma.rn.f32 	%f468, %f463, %f466, %f460;
	fma.rn.f32 	%f469, %f464, %f465, %f461;
	fma.rn.f32 	%f470, %f464, %f466, %f462;
	ld.shared.f32 	%f471, [%r86+96];
	ld.shared.f32 	%f472, [%r86+224];
	ld.shared.f32 	%f473, [%r89+3072];
	ld.shared.f32 	%f474, [%r89+3076];
	fma.rn.f32 	%f475, %f471, %f473, %f467;
	fma.rn.f32 	%f476, %f471, %f474, %f468;
	fma.rn.f32 	%f477, %f472, %f473, %f469;
	fma.rn.f32 	%f478, %f472, %f474, %f470;
	ld.shared.f32 	%f479, [%r86+100];
	ld.shared.f32 	%f480, [%r86+228];
	ld.shared.f32 	%f481, [%r89+3200];
	ld.shared.f32 	%f482, [%r89+3204];
	fma.rn.f32 	%f483, %f479, %f481, %f475;
	fma.rn.f32 	%f484, %f479, %f482, %f476;
	fma.rn.f32 	%f485, %f480, %f481, %f477;
	fma.rn.f32 	%f486, %f480, %f482, %f478;
	ld.shared.f32 	%f487, [%r86+104];
	ld.shared.f32 	%f488, [%r86+232];
	ld.shared.f32 	%f489, [%r89+3328];
	ld.shared.f32 	%f490, [%r89+3332];
	fma.rn.f32 	%f491, %f487, %f489, %f483;
	fma.rn.f32 	%f492, %f487, %f490, %f484;
	fma.rn.f32 	%f493, %f488, %f489, %f485;
	fma.rn.f32 	%f494, %f488, %f490, %f486;
	ld.shared.f32 	%f495, [%r86+108];
	ld.shared.f32 	%f496, [%r86+236];
	ld.shared.f32 	%f497, [%r89+3456];
	ld.shared.f32 	%f498, [%r89+3460];
	fma.rn.f32 	%f499, %f495, %f497, %f491;
	fma.rn.f32 	%f500, %f495, %f498, %f492;
	fma.rn.f32 	%f501, %f496, %f497, %f493;
	fma.rn.f32 	%f502, %f496, %f498, %f494;
	ld.shared.f32 	%f503, [%r86+112];
	ld.shared.f32 	%f504, [%r86+240];
	ld.shared.f32 	%f505, [%r89+3584];
	ld.shared.f32 	%f506, [%r89+3588];
	fma.rn.f32 	%f507, %f503, %f505, %f499;
	fma.rn.f32 	%f508, %f503, %f506, %f500;
	fma.rn.f32 	%f509, %f504, %f505, %f501;
	fma.rn.f32 	%f510, %f504, %f506, %f502;
	ld.shared.f32 	%f511, [%r86+116];
	ld.shared.f32 	%f512, [%r86+244];
	ld.shared.f32 	%f513, [%r89+3712];
	ld.shared.f32 	%f514, [%r89+3716];
	fma.rn.f32 	%f515, %f511, %f513, %f507;
	fma.rn.f32 	%f516, %f511, %f514, %f508;
	fma.rn.f32 	%f517, %f512, %f513, %f509;
	fma.rn.f32 	%f518, %f512, %f514, %f510;
	ld.shared.f32 	%f519, [%r86+120];
	ld.shared.f32 	%f520, [%r86+248];
	ld.shared.f32 	%f521, [%r89+3840];
	ld.shared.f32 	%f522, [%r89+3844];
	fma.rn.f32 	%f523, %f519, %f521, %f515;
	fma.rn.f32 	%f524, %f519, %f522, %f516;
	fma.rn.f32 	%f525, %f520, %f521, %f517;
	fma.rn.f32 	%f526, %f520, %f522, %f518;
	ld.shared.f32 	%f527, [%r86+124];
	ld.shared.f32 	%f528, [%r86+252];
	ld.shared.f32 	%f529, [%r89+3968];
	ld.shared.f32 	%f530, [%r89+3972];
	fma.rn.f32 	%f5, %f527, %f529, %f523;
	fma.rn.f32 	%f6, %f527, %f530, %f524;
	fma.rn.f32 	%f7, %f528, %f529, %f525;
	fma.rn.f32 	%f8, %f528, %f530, %f526;
	max.s32 	%r90, %r2, %r6;
	setp.lt.s32 	%p27, %r90, %r34;
	mad.lo.s32 	%r91, %r34, %r2, %r6;
	cvta.to.global.u64 	%rd3, %rd27;
	mul.wide.s32 	%rd25, %r91, 4;
	add.s64 	%rd4, %rd3, %rd25;
	@%p27 bra 	$L__BB0_28;
	bra.uni 	$L__BB0_29;
$L__BB0_28:
	st.global.f32 	[%rd4], %f5;
$L__BB0_29:
	max.s32 	%r92, %r2, %r12;
	setp.ge.s32 	%p28, %r92, %r34;
	@%p28 bra 	$L__BB0_31;
	st.global.f32 	[%rd4+4], %f6;
$L__BB0_31:
	mad.lo.s32 	%r93, %r34, %r9, %r6;
	mul.wide.s32 	%rd26, %r93, 4;
	add.s64 	%rd5, %rd3, %rd26;
	max.s32 	%r94, %r9, %r6;
	setp.ge.s32 	%p29, %r94, %r34;
	@%p29 bra 	$L__BB0_33;
	st.global.f32 	[%rd5], %f7;
$L__BB0_33:
	max.s32 	%r95, %r9, %r12;
	setp.ge.s32 	%p30, %r95, %r34;
	@%p30 bra 	$L__BB0_35;
	st.global.f32 	[%rd5+4], %f8;
$L__BB0_35:
	ret;

}


// ===== COMPILED SASS (sm_100) =====

	.target	sm_100

	.elftype	@"ET_EXEC"


//--------------------- .note.nv.tkinfo           --------------------------
	.section	.note.nv.tkinfo,"",@"SHT_NOTE"
	.sectionflags	@"SHF_NOTE_NV_TKINFO"
	.tkinfo
        /*0018*/ 	.word	0x00000002
        /*0030*/ 	.string	""
        /*0030*/ 	.string	"ptxas"
        /*0030*/ 	.string	"Cuda compilation tools, release 13.0, V13.0.88"
        /*0030*/ 	.string	"Build cuda_13.0.r13.0/compiler.36424714_0"
        /*0030*/ 	.string	"-arch sm_100 -m 64 "



//--------------------- .note.nv.cuinfo           --------------------------
	.section	.note.nv.cuinfo,"",@"SHT_NOTE"
	.sectionflags	@"SHF_NOTE_NV_CUINFO"
        /*0018*/ 	.short	0x0002
        /*001a*/ 	.short	0x0064
        /*001c*/ 	.short	0x0082
	.zero		2


//--------------------- .nv.info                  --------------------------
	.section	.nv.info,"",@"SHT_CUDA_INFO"
	.align	4


	//----- nvinfo : EIATTR_REGCOUNT
	.align		4
        /*0000*/ 	.byte	0x04, 0x2f
        /*0002*/ 	.short	(.L_1 - .L_0)
	.align		4
.L_0:
        /*0004*/ 	.word	index@(_Z31gemm_tiled_register_blocking_dbPKfS0_Pfi)
        /*0008*/ 	.word	0x0000002c


	//----- nvinfo : EIATTR_FRAME_SIZE
	.align		4
.L_1:
        /*000c*/ 	.byte	0x04, 0x11
        /*000e*/ 	.short	(.L_3 - .L_2)
	.align		4
.L_2:
        /*0010*/ 	.word	index@(_Z31gemm_tiled_register_blocking_dbPKfS0_Pfi)
        /*0014*/ 	.word	0x00000000


	//----- nvinfo : EIATTR_MIN_STACK_SIZE
	.align		4
.L_3:
        /*0018*/ 	.byte	0x04, 0x12
        /*001a*/ 	.short	(.L_5 - .L_4)
	.align		4
.L_4:
        /*001c*/ 	.word	index@(_Z31gemm_tiled_register_blocking_dbPKfS0_Pfi)
        /*0020*/ 	.word	0x00000000
.L_5:


//--------------------- .nv.compat                --------------------------
	.section	.nv.compat,"",@"SHT_CUDA_COMPAT_INFO"
	.align	4
        /*0000*/ 	.byte	0x02, 0x09, 0x00, 0x00, 0x02, 0x02, 0x01, 0x00, 0x02, 0x05, 0x05, 0x00, 0x03, 0x07, 0x01, 0x01
        /*0010*/ 	.byte	0x02, 0x03, 0x00, 0x00, 0x02, 0x06, 0x01, 0x00, 0x04, 0x0b, 0x08, 0x00, 0x09, 0x00, 0x00, 0x00
        /*0020*/ 	.byte	0x00, 0x00, 0x00, 0x00


//--------------------- .nv.info._Z31gemm_tiled_register_blocking_dbPKfS0_Pfi --------------------------
	.section	.nv.info._Z31gemm_tiled_register_blocking_dbPKfS0_Pfi,"",@"SHT_CUDA_INFO"
	.sectionflags	@""
	.align	4


	//----- nvinfo : EIATTR_CUDA_API_VERSION
	.align		4
        /*0000*/ 	.byte	0x04, 0x37
        /*0002*/ 	.short	(.L_7 - .L_6)
.L_6:
        /*0004*/ 	.word	0x00000082


	//----- nvinfo : EIATTR_KPARAM_INFO
	.align		4
.L_7:
        /*0008*/ 	.byte	0x04, 0x17
        /*000a*/ 	.short	(.L_9 - .L_8)
.L_8:
        /*000c*/ 	.word	0x00000000
        /*0010*/ 	.short	0x0003
        /*0012*/ 	.short	0x0018
        /*0014*/ 	.byte	0x00, 0xf0, 0x11, 0x00


	//----- nvinfo : EIATTR_KPARAM_INFO
	.align		4
.L_9:
        /*0018*/ 	.byte	0x04, 0x17
        /*001a*/ 	.short	(.L_11 - .L_10)
.L_10:
        /*001c*/ 	.word	0x00000000
        /*0020*/ 	.short	0x0002
        /*0022*/ 	.short	0x0010
        /*0024*/ 	.byte	0x00, 0xf5, 0x21, 0x00


	//----- nvinfo : EIATTR_KPARAM_INFO
	.align		4
.L_11:
        /*0028*/ 	.byte	0x04, 0x17
        /*002a*/ 	.short	(.L_13 - .L_12)
.L_12:
        /*002c*/ 	.word	0x00000000
        /*0030*/ 	.short	0x0001
        /*0032*/ 	.short	0x0008
        /*0034*/ 	.byte	0x00, 0xf5, 0x21, 0x00


	//----- nvinfo : EIATTR_KPARAM_INFO
	.align		4
.L_13:
        /*0038*/ 	.byte	0x04, 0x17
        /*003a*/ 	.short	(.L_15 - .L_14)
.L_14:
        /*003c*/ 	.word	0x00000000
        /*0040*/ 	.short	0x0000
        /*0042*/ 	.short	0x0000
        /*0044*/ 	.byte	0x00, 0xf5, 0x21, 0x00


	//----- nvinfo : EIATTR_SPARSE_MMA_MASK
	.align		4
.L_15:
        /*0048*/ 	.byte	0x03, 0x50
        /*004a*/ 	.short	0x0000


	//----- nvinfo : EIATTR_MAXREG_COUNT
	.align		4
        /*004c*/ 	.byte	0x03, 0x1b
        /*004e*/ 	.short	0x00ff


	//----- nvinfo : EIATTR_NUM_BARRIERS
	.align		4
        /*0050*/ 	.byte	0x02, 0x4c
        /*0052*/ 	.byte	0x01
	.zero		1


	//----- nvinfo : EIATTR_MERCURY_ISA_VERSION
	.align		4
        /*0054*/ 	.byte	0x03, 0x5f
        /*0056*/ 	.short	0x0101


	//----- nvinfo : EIATTR_VRC_CTA_INIT_COUNT
	.align		4
        /*0058*/ 	.byte	0x02, 0x4a
	.zero		1
	.zero		1


	//----- nvinfo : EIATTR_EXIT_INSTR_OFFSETS
	.align		4
        /*005c*/ 	.byte	0x04, 0x1c
        /*005e*/ 	.short	(.L_17 - .L_16)


	//   ....[0]....
.L_16:
        /*0060*/ 	.word	0x00002c90


	//   ....[1]....
        /*0064*/ 	.word	0x00002cb0


	//----- nvinfo : EIATTR_CBANK_PARAM_SIZE
	.align		4
.L_17:
        /*0068*/ 	.byte	0x03, 0x19
        /*006a*/ 	.short	0x001c


	//----- nvinfo : EIATTR_PARAM_CBANK
	.align		4
        /*006c*/ 	.byte	0x04, 0x0a
        /*006e*/ 	.short	(.L_19 - .L_18)
	.align		4
.L_18:
        /*0070*/ 	.word	index@(.nv.constant0._Z31gemm_tiled_register_blocking_dbPKfS0_Pfi)
        /*0074*/ 	.short	0x0380
        /*0076*/ 	.short	0x001c


	//----- nvinfo : EIATTR_SW_WAR
	.align		4
.L_19:
        /*0078*/ 	.byte	0x04, 0x36
        /*007a*/ 	.short	(.L_21 - .L_20)
.L_20:
        /*007c*/ 	.word	0x00000008
.L_21:


//--------------------- .nv.callgraph             --------------------------
	.section	.nv.callgraph,"",@"SHT_CUDA_CALLGRAPH"
	.align	4
	.sectionentsize	8
	.align		4
        /*0000*/ 	.word	0x00000000
	.align		4
        /*0004*/ 	.word	0xffffffff
	.align		4
        /*0008*/ 	.word	0x00000000
	.align		4
        /*000c*/ 	.word	0xfffffffe
	.align		4
        /*0010*/ 	.word	0x00000000
	.align		4
        /*0014*/ 	.word	0xfffffffd
	.align		4
        /*0018*/ 	.word	0x00000000
	.align		4
        /*001c*/ 	.word	0xfffffffc


//--------------------- .text._Z31gemm_tiled_register_blocking_dbPKfS0_Pfi --------------------------
	.section	.text._Z31gemm_tiled_register_blocking_dbPKfS0_Pfi,"ax",@progbits
	.align	128
        .global         _Z31gemm_tiled_register_blocking_dbPKfS0_Pfi
        .type           _Z31gemm_tiled_register_blocking_dbPKfS0_Pfi,@function
        .size           _Z31gemm_tiled_register_blocking_dbPKfS0_Pfi,(.L_x_3 - _Z31gemm_tiled_register_blocking_dbPKfS0_Pfi)
        .other          _Z31gemm_tiled_register_blocking_dbPKfS0_Pfi,@"STO_CUDA_ENTRY STV_DEFAULT"
_Z31gemm_tiled_register_blocking_dbPKfS0_Pfi:
.text._Z31gemm_tiled_register_blocking_dbPKfS0_Pfi:
[----:B------:R-:W-:Y:S01]  /*0000*/  LDC R1, c[0x0][0x37c] ;  /* 0x0000df00ff017b82 */ /* 0x000fe20000000800 */
[----:B------:R-:W0:Y:S07]  /*0010*/  S2R R21, SR_TID.Y ;  /* 0x0000000000157919 */ /* 0x000e2e0000002200 */
[----:B------:R-:W1:Y:S01]  /*0020*/  S2UR UR5, SR_CTAID.X ;  /* 0x00000000000579c3 */ /* 0x000e620000002500 */
[----:B------:R-:W0:Y:S01]  /*0030*/  LDCU UR10, c[0x0][0x398] ;  /* 0x00007300ff0a77ac */ /* 0x000e220008000800 */
[----:B------:R-:W2:Y:S01]  /*0040*/  S2R R0, SR_CTAID.Y ;  /* 0x0000000000007919 */ /* 0x000ea20000002600 */
[----:B------:R-:W3:Y:S01]  /*0050*/  LDCU.64 UR12, c[0x0][0x358] ;  /* 0x00006b00ff0c77ac */ /* 0x000ee20008000a00 */
[----:B------:R-:W4:Y:S01]  /*0060*/  S2R R20, SR_TID.X ;  /* 0x0000000000147919 */ /* 0x000f220000002100 */
[----:B-1----:R-:W-:Y:S01]  /*0070*/  USHF.L.U32 UR5, UR5, 0x5, URZ ;  /* 0x0000000505057899 */ /* 0x002fe200080006ff */
[----:B0-----:R-:W-:-:S02]  /*0080*/  ISETP.GE.U32.AND P1, PT, R21, UR10, PT ;  /* 0x0000000a15007c0c */ /* 0x001fc4000bf26070 */
[----:B--2---:R-:W-:-:S04]  /*0090*/  LEA R0, R0, R21, 0x4 ;  /* 0x0000001500007211 */ /* 0x004fc800078e20ff */
[----:B------:R-:W-:Y:S02]  /*00a0*/  SHF.L.U32 R33, R0, 0x1, RZ ;  /* 0x0000000100217819 */ /* 0x000fe400000006ff */
[C---:B----4-:R-:W-:Y:S02]  /*00b0*/  ISETP.GE.U32.AND P0, PT, R20.reuse, UR10, PT ;  /* 0x0000000a14007c0c */ /* 0x050fe4000bf06070 */
[C---:B------:R-:W-:Y:S02]  /*00c0*/  IADD3 R3, PT, PT, R33.reuse, 0x1, RZ ;  /* 0x0000000121037810 */ /* 0x040fe40007ffe0ff */
[----:B------:R-:W-:Y:S02]  /*00d0*/  LEA R2, R20, UR5, 0x1 ;  /* 0x0000000514027c11 */ /* 0x000fe4000f8e08ff */
[----:B------:R-:W-:Y:S02]  /*00e0*/  ISETP.GE.OR P2, PT, R33, UR10, P0 ;  /* 0x0000000a21007c0c */ /* 0x000fe40008746670 */
[----:B------:R-:W-:-:S02]  /*00f0*/  ISETP.GE.OR P0, PT, R3, UR10, P0 ;  /* 0x0000000a03007c0c */ /* 0x000fc40008706670 */
[C---:B------:R-:W-:Y:S02]  /*0100*/  IADD3 R0, PT, PT, R2.reuse, 0x1, RZ ;  /* 0x0000000102007810 */ /* 0x040fe40007ffe0ff */
[----:B------:R-:W-:Y:S02]  /*0110*/  ISETP.GE.OR P3, PT, R2, UR10, P1 ;  /* 0x0000000a02007c0c */ /* 0x000fe40008f66670 */
[----:B------:R-:W-:-:S05]  /*0120*/  ISETP.GE.OR P1, PT, R0, UR10, P1 ;  /* 0x0000000a00007c0c */ /* 0x000fca0008f26670 */
[----:B------:R-:W0:Y:S01]  /*0130*/  @!P2 LDC.64 R4, c[0x0][0x380] ;  /* 0x0000e000ff04ab82 */ /* 0x000e220000000a00 */
[--C-:B------:R-:W-:Y:S02]  /*0140*/  @!P2 IMAD R13, R33, UR10, R20.reuse ;  /* 0x0000000a210dac24 */ /* 0x100fe4000f8e0214 */
[----:B------:R-:W-:-:S05]  /*0150*/  @!P0 IMAD R15, R3, UR10, R20 ;  /* 0x0000000a030f8c24 */ /* 0x000fca000f8e0214 */
[----:B------:R-:W1:Y:S08]  /*0160*/  @!P0 LDC.64 R6, c[0x0][0x380] ;  /* 0x0000e000ff068b82 */ /* 0x000e700000000a00 */
[----:B------:R-:W2:Y:S08]  /*0170*/  @!P3 LDC.64 R8, c[0x0][0x388] ;  /* 0x0000e200ff08bb82 */ /* 0x000eb00000000a00 */
[----:B------:R-:W4:Y:S01]  /*0180*/  @!P1 LDC.64 R10, c[0x0][0x388] ;  /* 0x0000e200ff0a9b82 */ /* 0x000f220000000a00 */
[----:B0-----:R-:W-:-:S04]  /*0190*/  @!P2 IMAD.WIDE.U32 R4, R13, 0x4, R4 ;  /* 0x000000040d04a825 */ /* 0x001fc800078e0004 */
[----:B------:R-:W-:Y:S02]  /*01a0*/  @!P3 IMAD R13, R21, UR10, R2 ;  /* 0x0000000a150dbc24 */ /* 0x000fe4000f8e0202 */
[----:B---3--:R0:W3:Y:S01]  /*01b0*/  @!P2 LDG.E R4, desc[UR12][R4.64] ;  /* 0x0000000c0404a981 */ /* 0x0080e2000c1e1900 */
[----:B-1----:R-:W-:-:S04]  /*01c0*/  @!P0 IMAD.WIDE.U32 R6, R15, 0x4, R6 ;  /* 0x000000040f068825 */ /* 0x002fc800078e0006 */
[----:B------:R-:W-:Y:S02]  /*01d0*/  @!P1 IMAD R15, R21, UR10, R0 ;  /* 0x0000000a150f9c24 */ /* 0x000fe4000f8e0200 */
[----:B------:R-:W5:Y:S01]  /*01e0*/  @!P0 LDG.E R6, desc[UR12][R6.64] ;  /* 0x0000000c06068981 */ /* 0x000f62000c1e1900 */
[----:B--2---:R-:W-:-:S06]  /*01f0*/  @!P3 IMAD.WIDE.U32 R8, R13, 0x4, R8 ;  /* 0x000000040d08b825 */ /* 0x004fcc00078e0008 */
[----:B------:R-:W2:Y:S01]  /*0200*/  @!P3 LDG.E R9, desc[UR12][R8.64] ;  /* 0x0000000c0809b981 */ /* 0x000ea2000c1e1900 */
[----:B----4-:R-:W-:-:S06]  /*0210*/  @!P1 IMAD.WIDE.U32 R10, R15, 0x4, R10 ;  /* 0x000000040f0a9825 */ /* 0x010fcc00078e000a */
[----:B------:R-:W4:Y:S01]  /*0220*/  @!P1 LDG.E R11, desc[UR12][R10.64] ;  /* 0x0000000c0a0b9981 */ /* 0x000f22000c1e1900 */
[----:B------:R-:W1:Y:S01]  /*0230*/  S2UR UR7, SR_CgaCtaId ;  /* 0x00000000000779c3 */ /* 0x000e620000008800 */
[----:B------:R-:W-:Y:S02]  /*0240*/  UMOV UR4, 0x400 ;  /* 0x0000040000047882 */ /* 0x000fe40000000000 */
[----:B-1----:R-:W-:Y:S02]  /*0250*/  ULEA UR6, UR7, UR4, 0x18 ;  /* 0x0000000407067291 */ /* 0x002fe4000f8ec0ff */
[----:B------:R-:W-:-:S04]  /*0260*/  UIADD3 UR4, UPT, UPT, UR4, 0x2000, URZ ;  /* 0x0000200004047890 */ /* 0x000fc8000fffe0ff */
[----:B------:R-:W-:Y:S01]  /*0270*/  ULEA UR7, UR7, UR4, 0x18 ;  /* 0x0000000407077291 */ /* 0x000fe2000f8ec0ff */
[----:B------:R-:W-:-:S05]  /*0280*/  LEA R35, R21, UR6, 0x8 ;  /* 0x0000000615237c11 */ /* 0x000fca000f8e40ff */
[----:B0-----:R-:W-:Y:S02]  /*0290*/  LEA R5, R21, UR7, 0x7 ;  /* 0x0000000715057c11 */ /* 0x001fe4000f8e38ff */
[C---:B------:R-:W-:Y:S02]  /*02a0*/  LEA R23, R20.reuse, R35, 0x2 ;  /* 0x0000002314177211 */ /* 0x040fe400078e10ff */
[----:B------:R-:W-:Y:S01]  /*02b0*/  LEA R22, R20, R5, 0x3 ;  /* 0x0000000514167211 */ /* 0x000fe200078e18ff */
[----:B------:R-:W-:Y:S01]  /*02c0*/  UISETP.GE.AND UP0, UPT, UR10, 0x21, UPT ;  /* 0x000000210a00788c */ /* 0x000fe2000bf06270 */
[----:B------:R-:W-:Y:S01]  /*02d0*/  HFMA2 R40, -RZ, RZ, 0, 0 ;  /* 0x00000000ff287431 */ /* 0x000fe200000001ff */
[----:B------:R-:W-:Y:S02]  /*02e0*/  CS2R R36, SRZ ;  /* 0x0000000000247805 */ /* 0x000fe4000001ff00 */
[----:B------:R-:W-:Y:S01]  /*02f0*/  MOV R38, RZ ;  /* 0x000000ff00267202 */ /* 0x000fe20000000f00 */
[----:B------:R-:W-:Y:S01]  /*0300*/  UMOV UR4, URZ ;  /* 0x000000ff00047c82 */ /* 0x000fe20008000000 */
[----:B---3--:R0:W-:Y:S04]  /*0310*/  @!P2 STS [R23], R4 ;  /* 0x000000041700a388 */ /* 0x0081e80000000800 */
[----:B------:R0:W-:Y:S04]  /*0320*/  @P2 STS [R23], RZ ;  /* 0x000000ff17002388 */ /* 0x0001e80000000800 */
[----:B-----5:R0:W-:Y:S04]  /*0330*/  @!P0 STS [R23+0x80], R6 ;  /* 0x0000800617008388 */ /* 0x0201e80000000800 */
[----:B------:R0:W-:Y:S04]  /*0340*/  @P0 STS [R23+0x80], RZ ;  /* 0x000080ff17000388 */ /* 0x0001e80000000800 */
[----:B--2---:R0:W-:Y:S04]  /*0350*/  @!P3 STS [R22], R9 ;  /* 0x000000091600b388 */ /* 0x0041e80000000800 */
[----:B------:R0:W-:Y:S04]  /*0360*/  @P3 STS [R22], RZ ;  /* 0x000000ff16003388 */ /* 0x0001e80000000800 */
[----:B----4-:R0:W-:Y:S04]  /*0370*/  @!P1 STS [R22+0x4], R11 ;  /* 0x0000040b16009388 */ /* 0x0101e80000000800 */
[----:B------:R0:W-:Y:S01]  /*0380*/  @P1 STS [R22+0x4], RZ ;  /* 0x000004ff16001388 */ /* 0x0001e20000000800 */
[----:B------:R-:W-:Y:S06]  /*0390*/  BAR.SYNC.DEFER_BLOCKING 0x0 ;  /* 0x0000000000007b1d */ /* 0x000fec0000010000 */
[----:B------:R-:W-:Y:S05]  /*03a0*/  BRA.U !UP0, `(.L_x_0) ;  /* 0x0000001d08187547 */ /* 0x000fea000b800000 */
[----:B------:R-:W-:Y:S01]  /*03b0*/  IADD3 R30, PT, PT, R20, 0x20, RZ ;  /* 0x00000020141e7810 */ /* 0x000fe20007ffe0ff */
[----:B------:R-:W-:Y:S01]  /*03c0*/  IMAD R27, R33, UR10, R20 ;  /* 0x0000000a211b7c24 */ /* 0x000fe2000f8e0214 */
[----:B------:R-:W-:Y:S02]  /*03d0*/  IADD3 R29, PT, PT, R21, 0x20, RZ ;  /* 0x00000020151d7810 */ /* 0x000fe40007ffe0ff */
[----:B------:R-:W-:Y:S02]  /*03e0*/  ISETP.GE.U32.AND P0, PT, R30, UR10, PT ;  /* 0x0000000a1e007c0c */ /* 0x000fe4000bf06070 */
[----:B------:R-:W-:Y:S02]  /*03f0*/  ISETP.GE.U32.AND P1, PT, R29, UR10, PT ;  /* 0x0000000a1d007c0c */ /* 0x000fe4000bf26070 */
[----:B------:R-:W-:Y:S02]  /*0400*/  ISETP.GE.OR P2, PT, R33, UR10, P0 ;  /* 0x0000000a21007c0c */ /* 0x000fe40008746670 */
[----:B------:R-:W-:-:S02]  /*0410*/  ISETP.GE.OR P0, PT, R3, UR10, P0 ;  /* 0x0000000a03007c0c */ /* 0x000fc40008706670 */
[----:B------:R-:W-:Y:S02]  /*0420*/  ISETP.GE.OR P3, PT, R0, UR10, P1 ;  /* 0x0000000a00007c0c */ /* 0x000fe40008f66670 */
[----:B------:R-:W-:Y:S02]  /*0430*/  ISETP.GE.OR P1, PT, R2, UR10, P1 ;  /* 0x0000000a02007c0c */ /* 0x000fe40008f26670 */
[----:B------:R-:W-:Y:S02]  /*0440*/  MOV R12, UR10 ;  /* 0x0000000a000c7c02 */ /* 0x000fe40008000f00 */
[----:B------:R-:W-:-:S03]  /*0450*/  IADD3 R27, PT, PT, R27, 0x20, RZ ;  /* 0x000000201b1b7810 */ /* 0x000fc60007ffe0ff */
[----:B0-----:R-:W0:Y:S01]  /*0460*/  @!P2 LDC.64 R10, c[0x0][0x380] ;  /* 0x0000e000ff0aab82 */ /* 0x001e220000000a00 */
[----:B------:R-:W-:Y:S01]  /*0470*/  IMAD R13, R33, R12, UR10 ;  /* 0x0000000a210d7e24 */ /* 0x000fe2000f8e020c */
[----:B------:R-:W-:-:S04]  /*0480*/  MOV R12, UR5 ;  /* 0x00000005000c7c02 */ /* 0x000fc80008000f00 */
[----:B------:R-:W-:Y:S01]  /*0490*/  IADD3 R26, PT, PT, R13, R20, RZ ;  /* 0x000000140d1a7210 */ /* 0x000fe20007ffe0ff */
[----:B------:R-:W-:Y:S01]  /*04a0*/  IMAD R13, R29, UR10, R12 ;  /* 0x0000000a1d0d7c24 */ /* 0x000fe2000f8e020c */
[----:B------:R-:W1:Y:S02]  /*04b0*/  @!P0 LDC.64 R4, c[0x0][0x380] ;  /* 0x0000e000ff048b82 */ /* 0x000e640000000a00 */
[----:B------:R-:W-:Y:S02]  /*04c0*/  IADD3 R26, PT, PT, R26, 0x20, RZ ;  /* 0x000000201a1a7810 */ /* 0x000fe40007ffe0ff */
[----:B------:R-:W-:-:S04]  /*04d0*/  LEA R28, R20, R13, 0x1 ;  /* 0x0000000d141c7211 */ /* 0x000fc800078e08ff */
[----:B------:R-:W2:Y:S01]  /*04e0*/  @!P3 LDC.64 R6, c[0x0][0x388] ;  /* 0x0000e200ff06bb82 */ /* 0x000ea20000000a00 */
[----:B------:R-:W-:-:S07]  /*04f0*/  @!P3 IADD3 R13, PT, PT, R28, 0x1, RZ ;  /* 0x000000011c0db810 */ /* 0x000fce0007ffe0ff */
[----:B------:R-:W3:Y:S01]  /*0500*/  @!P1 LDC.64 R8, c[0x0][0x388] ;  /* 0x0000e200ff089b82 */ /* 0x000ee20000000a00 */
[----:B0-----:R-:W-:-:S06]  /*0510*/  @!P2 IMAD.WIDE.U32 R10, R27, 0x4, R10 ;  /* 0x000000041b0aa825 */ /* 0x001fcc00078e000a */
[----:B------:R-:W4:Y:S01]  /*0520*/  @!P2 LDG.E R10, desc[UR12][R10.64] ;  /* 0x0000000c0a0aa981 */ /* 0x000f22000c1e1900 */
[----:B-1----:R-:W-:-:S05]  /*0530*/  @!P0 IMAD.WIDE.U32 R4, R26, 0x4, R4 ;  /* 0x000000041a048825 */ /* 0x002fca00078e0004 */
[----:B------:R-:W5:Y:S01]  /*0540*/  @!P0 LDG.E R14, desc[UR12][R4.64] ;  /* 0x0000000c040e8981 */ /* 0x000f62000c1e1900 */
[----:B--2---:R-:W-:-:S05]  /*0550*/  @!P3 IMAD.WIDE.U32 R6, R13, 0x4, R6 ;  /* 0x000000040d06b825 */ /* 0x004fca00078e0006 */
[----:B------:R-:W2:Y:S01]  /*0560*/  @!P3 LDG.E R37, desc[UR12][R6.64] ;  /* 0x0000000c0625b981 */ /* 0x000ea2000c1e1900 */
[----:B---3--:R-:W-:-:S05]  /*0570*/  @!P1 IMAD.WIDE.U32 R8, R28, 0x4, R8 ;  /* 0x000000041c089825 */ /* 0x008fca00078e0008 */
[----:B------:R-:W3:Y:S01]  /*0580*/  @!P1 LDG.E R25, desc[UR12][R8.64] ;  /* 0x0000000c08199981 */ /* 0x000ee2000c1e1900 */
[----:B------:R-:W-:-:S03]  /*0590*/  LEA R31, R20, UR7, 0x3 ;  /* 0x00000007141f7c11 */ /* 0x000fc6000f8e18ff */
[----:B----4-:R-:W-:Y:S04]  /*05a0*/  @!P2 STS [R23+0x1000], R10 ;  /* 0x0010000a1700a388 */ /* 0x010fe80000000800 */
[----:B------:R-:W-:Y:S04]  /*05b0*/  @P2 STS [R23+0x1000], RZ ;  /* 0x001000ff17002388 */ /* 0x000fe80000000800 */
[----:B-----5:R-:W-:Y:S04]  /*05c0*/  @!P0 STS [R23+0x1080], R14 ;  /* 0x0010800e17008388 */ /* 0x020fe80000000800 */
[----:B------:R-:W-:Y:S04]  /*05d0*/  @P0 STS [R23+0x1080], RZ ;  /* 0x001080ff17000388 */ /* 0x000fe80000000800 */
[----:B--2---:R-:W-:Y:S04]  /*05e0*/  @!P3 STS [R22+0x1004], R37 ;  /* 0x001004251600b388 */ /* 0x004fe80000000800 */
[----:B------:R-:W-:Y:S04]  /*05f0*/  @P3 STS [R22+0x1004], RZ ;  /* 0x001004ff16003388 */ /* 0x000fe80000000800 */
[----:B---3--:R-:W-:Y:S04]  /*0600*/  @!P1 STS [R22+0x1000], R25 ;  /* 0x0010001916009388 */ /* 0x008fe80000000800 */
[----:B------:R-:W-:Y:S04]  /*0610*/  @P1 STS [R22+0x1000], RZ ;  /* 0x001000ff16001388 */ /* 0x000fe80000000800 */
[----:B------:R-:W-:Y:S04]  /*0620*/  LDS.64 R12, [R31] ;  /* 0x000000001f0c7984 */ /* 0x000fe80000000a00 */
[----:B------:R-:W0:Y:S04]  /*0630*/  LDS.128 R4, [R35] ;  /* 0x0000000023047984 */ /* 0x000e280000000c00 */
[----:B------:R-:W1:Y:S04]  /*0640*/  LDS.128 R8, [R35+0x80] ;  /* 0x0000800023087984 */ /* 0x000e680000000c00 */
[----:B------:R-:W2:Y:S04]  /*0650*/  LDS.64 R14, [R31+0x80] ;  /* 0x000080001f0e7984 */ /* 0x000ea80000000a00 */
[----:B------:R-:W3:Y:S04]  /*0660*/  LDS.64 R18, [R31+0x100] ;  /* 0x000100001f127984 */ /* 0x000ee80000000a00 */
[----:B------:R-:W4:Y:S01]  /*0670*/  LDS.64 R16, [R31+0x180] ;  /* 0x000180001f107984 */ /* 0x000f220000000a00 */
[CC--:B0-----:R-:W-:Y:S01]  /*0680*/  FFMA R39, R4.reuse, R12.reuse, RZ ;  /* 0x0000000c04277223 */ /* 0x0c1fe200000000ff */
[-C--:B------:R-:W-:Y:S01]  /*0690*/  FFMA R4, R4, R13.reuse, RZ ;  /* 0x0000000d04047223 */ /* 0x080fe200000000ff */
[C---:B-1----:R-:W-:Y:S01]  /*06a0*/  FFMA R12, R8.reuse, R12, RZ ;  /* 0x0000000c080c7223 */ /* 0x042fe200000000ff */
[----:B------:R-:W-:Y:S01]  /*06b0*/  FFMA R8, R8, R13, RZ ;  /* 0x0000000d08087223 */ /* 0x000fe200000000ff */
[C---:B--2---:R-:W-:Y:S01]  /*06c0*/  FFMA R25, R14.reuse, R5, R39 ;  /* 0x000000050e197223 */ /* 0x044fe20000000027 */
[----:B------:R-:W-:Y:S01]  /*06d0*/  FFMA R5, R5, R15, R4 ;  /* 0x0000000f05057223 */ /* 0x000fe20000000004 */
[----:B------:R-:W-:Y:S01]  /*06e0*/  FFMA R37, R14, R9, R12 ;  /* 0x000000090e257223 */ /* 0x000fe2000000000c */
[----:B------:R-:W-:-:S02]  /*06f0*/  FFMA R39, R9, R15, R8 ;  /* 0x0000000f09277223 */ /* 0x000fc40000000008 */
[----:B------:R-:W-:Y:S04]  /*0700*/  LDS.64 R8, [R31+0x200] ;  /* 0x000200001f087984 */ /* 0x000fe80000000a00 */
[----:B------:R-:W0:Y:S01]  /*0710*/  LDS.128 R12, [R35+0x10] ;  /* 0x00001000230c7984 */ /* 0x000e220000000c00 */
[----:B---3--:R-:W-:Y:S01]  /*0720*/  FFMA R25, R18, R6, R25 ;  /* 0x0000000612197223 */ /* 0x008fe20000000019 */
[-C--:B------:R-:W-:Y:S01]  /*0730*/  FFMA R6, R6, R19.reuse, R5 ;  /* 0x0000001306067223 */ /* 0x080fe20000000005 */
[----:B------:R-:W-:Y:S01]  /*0740*/  FFMA R37, R18, R10, R37 ;  /* 0x0000000a12257223 */ /* 0x000fe20000000025 */
[----:B------:R-:W-:Y:S01]  /*0750*/  FFMA R10, R10, R19, R39 ;  /* 0x000000130a0a7223 */ /* 0x000fe20000000027 */
[C---:B----4-:R-:W-:Y:S01]  /*0760*/  FFMA R19, R16.reuse, R7, R25 ;  /* 0x0000000710137223 */ /* 0x050fe20000000019 */
[----:B------:R-:W-:Y:S01]  /*0770*/  FFMA R18, R7, R17, R6 ;  /* 0x0000001107127223 */ /* 0x000fe20000000006 */
[----:B------:R-:W-:Y:S04]  /*0780*/  LDS.64 R24, [R31+0x280] ;  /* 0x000280001f187984 */ /* 0x000fe80000000a00 */
[----:B------:R-:W1:Y:S01]  /*0790*/  LDS.128 R4, [R35+0x90] ;  /* 0x0000900023047984 */ /* 0x000e620000000c00 */
[----:B------:R-:W-:Y:S01]  /*07a0*/  FFMA R37, R16, R11, R37 ;  /* 0x0000000b10257223 */ /* 0x000fe20000000025 */
[----:B------:R-:W-:-:S02]  /*07b0*/  FFMA R10, R11, R17, R10 ;  /* 0x000000110b0a7223 */ /* 0x000fc4000000000a */
[----:B------:R-:W-:Y:S01]  /*07c0*/  LDS.64 R16, [R31+0x380] ;  /* 0x000380001f107984 */ /* 0x000fe20000000a00 */
[CC--:B0-----:R-:W-:Y:S01]  /*07d0*/  FFMA R11, R12.reuse, R8.reuse, R19 ;  /* 0x000000080c0b7223 */ /* 0x0c1fe20000000013 */
[-C--:B------:R-:W-:Y:S02]  /*07e0*/  FFMA R12, R12, R9.reuse, R18 ;  /* 0x000000090c0c7223 */ /* 0x080fe40000000012 */
[----:B------:R-:W0:Y:S01]  /*07f0*/  LDS.64 R18, [R31+0x300] ;  /* 0x000300001f127984 */ /* 0x000e220000000a00 */
[C---:B-1----:R-:W-:Y:S01]  /*0800*/  FFMA R8, R4.reuse, R8, R37 ;  /* 0x0000000804087223 */ /* 0x042fe20000000025 */
[----:B------:R-:W-:Y:S01]  /*0810*/  FFMA R10, R4, R9, R10 ;  /* 0x00000009040a7223 */ /* 0x000fe2000000000a */
[C---:B------:R-:W-:Y:S01]  /*0820*/  FFMA R37, R24.reuse, R13, R11 ;  /* 0x0000000d18257223 */ /* 0x040fe2000000000b */
[----:B------:R-:W-:Y:S01]  /*0830*/  FFMA R13, R13, R25, R12 ;  /* 0x000000190d0d7223 */ /* 0x000fe2000000000c */
[----:B------:R-:W-:Y:S01]  /*0840*/  FFMA R39, R24, R5, R8 ;  /* 0x0000000518277223 */ /* 0x000fe20000000008 */
[----:B------:R-:W-:-:S02]  /*0850*/  FFMA R25, R5, R25, R10 ;  /* 0x0000001905197223 */ /* 0x000fc4000000000a */
[----:B------:R-:W-:Y:S04]  /*0860*/  LDS.64 R4, [R31+0x400] ;  /* 0x000400001f047984 */ /* 0x000fe80000000a00 */
[----:B------:R-:W1:Y:S01]  /*0870*/  LDS.128 R8, [R35+0x20] ;  /* 0x0000200023087984 */ /* 0x000e620000000c00 */
[----:B0-----:R-:W-:Y:S01]  /*0880*/  FFMA R41, R18, R14, R37 ;  /* 0x0000000e12297223 */ /* 0x001fe20000000025 */
[-C--:B------:R-:W-:Y:S01]  /*0890*/  FFMA R14, R14, R19.reuse, R13 ;  /* 0x000000130e0e7223 */ /* 0x080fe2000000000d */
[----:B------:R-:W-:Y:S01]  /*08a0*/  FFMA R37, R18, R6, R39 ;  /* 0x0000000612257223 */ /* 0x000fe20000000027 */
[----:B------:R-:W-:Y:S01]  /*08b0*/  FFMA R6, R6, R19, R25 ;  /* 0x0000001306067223 */ /* 0x000fe20000000019 */
[C---:B------:R-:W-:Y:S01]  /*08c0*/  FFMA R19, R16.reuse, R15, R41 ;  /* 0x0000000f10137223 */ /* 0x040fe20000000029 */
[----:B------:R-:W-:Y:S01]  /*08d0*/  FFMA R18, R15, R17, R14 ;  /* 0x000000110f127223 */ /* 0x000fe2000000000e */
[----:B------:R-:W-:Y:S04]  /*08e0*/  LDS.64 R24, [R31+0x480] ;  /* 0x000480001f187984 */ /* 0x000fe80000000a00 */
[----:B------:R-:W0:Y:S01]  /*08f0*/  LDS.128 R12, [R35+0xa0] ;  /* 0x0000a000230c7984 */ /* 0x000e220000000c00 */
[----:B------:R-:W-:Y:S01]  /*0900*/  FFMA R37, R16, R7, R37 ;  /* 0x0000000710257223 */ /* 0x000fe20000000025 */
[----:B------:R-:W-:-:S02]  /*0910*/  FFMA R6, R7, R17, R6 ;  /* 0x0000001107067223 */ /* 0x000fc40000000006 */
[----:B------:R-:W-:Y:S01]  /*0920*/  LDS.64 R16, [R31+0x580] ;  /* 0x000580001f107984 */ /* 0x000fe20000000a00 */
[CC--:B-1----:R-:W-:Y:S01]  /*0930*/  FFMA R7, R8.reuse, R4.reuse, R19 ;  /* 0x0000000408077223 */ /* 0x0c2fe20000000013 */
[-C--:B------:R-:W-:Y:S02]  /*0940*/  FFMA R8, R8, R5.reuse, R18 ;  /* 0x0000000508087223 */ /* 0x080fe40000000012 */
[----:B------:R-:W1:Y:S01]  /*0950*/  LDS.64 R18, [R31+0x500] ;  /* 0x000500001f127984 */ /* 0x000e620000000a00 */
[C---:B0-----:R-:W-:Y:S01]  /*0960*/  FFMA R4, R12.reuse, R4, R37 ;  /* 0x000000040c047223 */ /* 0x041fe20000000025 */
[----:B------:R-:W-:Y:S01]  /*0970*/  FFMA R6, R12, R5, R6 ;  /* 0x000000050c067223 */ /* 0x000fe20000000006 */
[C---:B------:R-:W-:Y:S01]  /*0980*/  FFMA R37, R24.reuse, R9, R7 ;  /* 0x0000000918257223 */ /* 0x040fe20000000007 */
[----:B------:R-:W-:Y:S01]  /*0990*/  FFMA R9, R9, R25, R8 ;  /* 0x0000001909097223 */ /* 0x000fe20000000008 */
[----:B------:R-:W-:Y:S01]  /*09a0*/  FFMA R39, R24, R13, R4 ;  /* 0x0000000d18277223 */ /* 0x000fe20000000004 */
[----:B------:R-:W-:-:S02]  /*09b0*/  FFMA R25, R13, R25, R6 ;  /* 0x000000190d197223 */ /* 0x000fc40000000006 */
[----:B------:R-:W-:Y:S04]  /*09c0*/  LDS.64 R12, [R31+0x600] ;  /* 0x000600001f0c7984 */ /* 0x000fe80000000a00 */
[----:B------:R-:W0:Y:S01]  /*09d0*/  LDS.128 R4, [R35+0x30] ;  /* 0x0000300023047984 */ /* 0x000e220000000c00 */
[----:B-1----:R-:W-:Y:S01]  /*09e0*/  FFMA R41, R18, R10, R37 ;  /* 0x0000000a12297223 */ /* 0x002fe20000000025 */
[-C--:B------:R-:W-:Y:S01]  /*09f0*/  FFMA R10, R10, R19.reuse, R9 ;  /* 0x000000130a0a7223 */ /* 0x080fe20000000009 */
[----:B------:R-:W-:Y:S01]  /*0a00*/  FFMA R37, R18, R14, R39 ;  /* 0x0000000e12257223 */ /* 0x000fe20000000027 */
[----:B------:R-:W-:Y:S01]  /*0a10*/  FFMA R14, R14, R19, R25 ;  /* 0x000000130e0e7223 */ /* 0x000fe20000000019 */
[C---:B------:R-:W-:Y:S01]  /*0a20*/  FFMA R19, R16.reuse, R11, R41 ;  /* 0x0000000b10137223 */ /* 0x040fe20000000029 */
        /* <DEDUP_REMOVED lines=67> */
[----:B------:R-:W-:Y:S01]  /*0e60*/  FFMA R19, R16, R15, R8 ;  /* 0x0000000f10137223 */ /* 0x000fe20000000008 */
[----:B------:R-:W-:Y:S01]  /*0e70*/  FFMA R32, R15, R17, R32 ;  /* 0x000000110f207223 */ /* 0x000fe20000000020 */
[----:B------:R-:W0:Y:S04]  /*0e80*/  LDS.128 R8, [R35+0xe0] ;  /* 0x0000e00023087984 */ /* 0x000e280000000c00 */
[----:B------:R-:W2:Y:S04]  /*0e90*/  LDS.64 R14, [R31+0xc80] ;  /* 0x000c80001f0e7984 */ /* 0x000ea80000000a00 */
[----:B------:R-:W3:Y:S01]  /*0ea0*/  LDS.64 R16, [R31+0xd00] ;  /* 0x000d00001f107984 */ /* 0x000ee20000000a00 */
[----:B-1----:R-:W-:-:S03]  /*0eb0*/  FFMA R37, R4, R12, R25 ;  /* 0x0000000c04257223 */ /* 0x002fc60000000019 */
[----:B------:R-:W1:Y:S01]  /*0ec0*/  LDS.64 R24, [R31+0xd80] ;  /* 0x000d80001f187984 */ /* 0x000e620000000a00 */
[-C--:B------:R-:W-:Y:S01]  /*0ed0*/  FFMA R18, R4, R13.reuse, R18 ;  /* 0x0000000d04127223 */ /* 0x080fe20000000012 */
[----:B------:R-:W-:Y:S01]  /*0ee0*/  UIADD3 UR4, UPT, UPT, UR10, 0x1f, URZ ;  /* 0x0000001f0a047890 */ /* 0x000fe2000fffe0ff */
[C---:B0-----:R-:W-:Y:S01]  /*0ef0*/  FFMA R12, R8.reuse, R12, R19 ;  /* 0x0000000c080c7223 */ /* 0x041fe20000000013 */
[----:B------:R-:W-:Y:S01]  /*0f00*/  FFMA R32, R8, R13, R32 ;  /* 0x0000000d08207223 */ /* 0x000fe20000000020 */
[C---:B--2---:R-:W-:Y:S01]  /*0f10*/  FFMA R37, R14.reuse, R5, R37 ;  /* 0x000000050e257223 */ /* 0x044fe20000000025 */
[----:B------:R-:W-:Y:S01]  /*0f20*/  FFMA R5, R5, R15, R18 ;  /* 0x0000000f05057223 */ /* 0x000fe20000000012 */
[----:B------:R-:W-:Y:S01]  /*0f30*/  FFMA R13, R14, R9, R12 ;  /* 0x000000090e0d7223 */ /* 0x000fe2000000000c */
[----:B------:R-:W-:Y:S01]  /*0f40*/  FFMA R9, R9, R15, R32 ;  /* 0x0000000f09097223 */ /* 0x000fe20000000020 */
[----:B---3--:R-:W-:Y:S01]  /*0f50*/  FFMA R37, R16, R6, R37 ;  /* 0x0000000610257223 */ /* 0x008fe20000000025 */
[-C--:B------:R-:W-:Y:S01]  /*0f60*/  FFMA R32, R6, R17.reuse, R5 ;  /* 0x0000001106207223 */ /* 0x080fe20000000005 */
[----:B------:R-:W-:Y:S01]  /*0f70*/  FFMA R6, R16, R10, R13 ;  /* 0x0000000a10067223 */ /* 0x000fe2000000000d */
[----:B------:R-:W-:Y:S01]  /*0f80*/  LDS.64 R4, [R31+0xe00] ;  /* 0x000e00001f047984 */ /* 0x000fe20000000a00 */
[----:B------:R-:W-:-:S03]  /*0f90*/  FFMA R10, R10, R17, R9 ;  /* 0x000000110a0a7223 */ /* 0x000fc60000000009 */
[----:B------:R-:W0:Y:S01]  /*0fa0*/  LDS.128 R12, [R35+0x70] ;  /* 0x00007000230c7984 */ /* 0x000e220000000c00 */
[C---:B-1----:R-:W-:Y:S01]  /*0fb0*/  FFMA R37, R24.reuse, R7, R37 ;  /* 0x0000000718257223 */ /* 0x042fe20000000025 */
[----:B------:R-:W-:Y:S02]  /*0fc0*/  FFMA R32, R7, R25, R32 ;  /* 0x0000001907207223 */ /* 0x000fe40000000020 */
[----:B------:R-:W1:Y:S01]  /*0fd0*/  LDS.128 R16, [R35+0xf0] ;  /* 0x0000f00023107984 */ /* 0x000e620000000c00 */
[----:B------:R-:W-:-:S03]  /*0fe0*/  FFMA R39, R24, R11, R6 ;  /* 0x0000000b18277223 */ /* 0x000fc60000000006 */
[----:B------:R-:W2:Y:S04]  /*0ff0*/  LDS.64 R6, [R31+0xe80] ;  /* 0x000e80001f067984 */ /* 0x000ea80000000a00 */
[----:B------:R-:W3:Y:S01]  /*1000*/  LDS.64 R8, [R31+0xf00] ;  /* 0x000f00001f087984 */ /* 0x000ee20000000a00 */
[----:B------:R-:W-:-:S03]  /*1010*/  FFMA R25, R11, R25, R10 ;  /* 0x000000190b197223 */ /* 0x000fc6000000000a */
[----:B------:R-:W4:Y:S01]  /*1020*/  LDS.64 R10, [R31+0xf80] ;  /* 0x000f80001f0a7984 */ /* 0x000f220000000a00 */
[----:B------:R-:W-:-:S04]  /*1030*/  USHF.R.S32.HI UR5, URZ, 0x1f, UR4 ;  /* 0x0000001fff057899 */ /* 0x000fc80008011404 */
[----:B------:R-:W-:-:S04]  /*1040*/  ULEA.HI UR5, UR5, UR4, URZ, 0x5 ;  /* 0x0000000405057291 */ /* 0x000fc8000f8f28ff */
[----:B------:R-:W-:-:S04]  /*1050*/  USHF.R.S32.HI UR5, URZ, 0x5, UR5 ;  /* 0x00000005ff057899 */ /* 0x000fc80008011405 */
[----:B------:R-:W-:-:S04]  /*1060*/  UISETP.LT.AND UP0, UPT, UR5, 0x2, UPT ;  /* 0x000000020500788c */ /* 0x000fc8000bf01270 */
[----:B------:R-:W-:-:S04]  /*1070*/  USEL UR5, UR5, 0x2, !UP0 ;  /* 0x0000000205057887 */ /* 0x000fc8000c000000 */
[----:B------:R-:W-:Y:S01]  /*1080*/  UIADD3 UR5, UPT, UPT, -UR5, 0x1, URZ ;  /* 0x0000000105057890 */ /* 0x000fe2000fffe1ff */
[CC--:B0-----:R-:W-:Y:S01]  /*1090*/  FFMA R37, R12.reuse, R4.reuse, R37 ;  /* 0x000000040c257223 */ /* 0x0c1fe20000000025 */
[-C--:B------:R-:W-:Y:S02]  /*10a0*/  FFMA R32, R12, R5.reuse, R32 ;  /* 0x000000050c207223 */ /* 0x080fe40000000020 */
[----:B------:R-:W-:Y:S01]  /*10b0*/  UISETP.NE.AND UP0, UPT, UR5, -0x1, UPT ;  /* 0xffffffff0500788c */ /* 0x000fe2000bf05270 */
[C---:B-1----:R-:W-:Y:S01]  /*10c0*/  FFMA R4, R16.reuse, R4, R39 ;  /* 0x0000000410047223 */ /* 0x042fe20000000027 */
[----:B------:R-:W-:Y:S01]  /*10d0*/  FFMA R16, R16, R5, R25 ;  /* 0x0000000510107223 */ /* 0x000fe20000000019 */
[C---:B--2---:R-:W-:Y:S01]  /*10e0*/  FFMA R37, R6.reuse, R13, R37 ;  /* 0x0000000d06257223 */ /* 0x044fe20000000025 */
[----:B------:R-:W-:Y:S01]  /*10f0*/  FFMA R13, R13, R7, R32 ;  /* 0x000000070d0d7223 */ /* 0x000fe20000000020 */
[----:B------:R-:W-:Y:S01]  /*1100*/  FFMA R5, R6, R17, R4 ;  /* 0x0000001106057223 */ /* 0x000fe20000000004 */
[----:B------:R-:W-:Y:S01]  /*1110*/  FFMA R7, R17, R7, R16 ;  /* 0x0000000711077223 */ /* 0x000fe20000000010 */
[C---:B---3--:R-:W-:Y:S01]  /*1120*/  FFMA R37, R8.reuse, R14, R37 ;  /* 0x0000000e08257223 */ /* 0x048fe20000000025 */
[----:B------:R-:W-:Y:S01]  /*1130*/  MOV R35, UR10 ;  /* 0x0000000a00237c02 */ /* 0x000fe20008000f00 */
[----:B------:R-:W-:Y:S01]  /*1140*/  FFMA R8, R8, R18, R5 ;  /* 0x0000001208087223 */ /* 0x000fe20000000005 */
[-C--:B------:R-:W-:Y:S01]  /*1150*/  FFMA R14, R14, R9.reuse, R13 ;  /* 0x000000090e0e7223 */ /* 0x080fe2000000000d */
[----:B------:R-:W-:Y:S01]  /*1160*/  FFMA R18, R18, R9, R7 ;  /* 0x0000000912127223 */ /* 0x000fe20000000007 */
[C---:B----4-:R-:W-:Y:S01]  /*1170*/  FFMA R38, R10.reuse, R15, R37 ;  /* 0x0000000f0a267223 */ /* 0x050fe20000000025 */
[----:B------:R-:W-:Y:S01]  /*1180*/  LEA R28, R35, R28, 0x5 ;  /* 0x0000001c231c7211 */ /* 0x000fe200078e28ff */
[----:B------:R-:W-:Y:S01]  /*1190*/  FFMA R40, R15, R11, R14 ;  /* 0x0000000b0f287223 */ /* 0x000fe2000000000e */
[----:B------:R-:W-:Y:S01]  /*11a0*/  FFMA R37, R10, R19, R8 ;  /* 0x000000130a257223 */ /* 0x000fe20000000008 */
[----:B------:R-:W-:Y:S01]  /*11b0*/  FFMA R36, R19, R11, R18 ;  /* 0x0000000b13247223 */ /* 0x000fe20000000012 */
[----:B------:R-:W-:Y:S01]  /*11c0*/  UMOV UR4, 0x1 ;  /* 0x0000000100047882 */ /* 0x000fe20000000000 */
[----:B------:R-:W-:Y:S06]  /*11d0*/  BAR.SYNC.DEFER_BLOCKING 0x0 ;  /* 0x0000000000007b1d */ /* 0x000fec0000010000 */
[----:B------:R-:W-:Y:S05]  /*11e0*/  BRA.U !UP0, `(.L_x_0) ;  /* 0x0000000d08887547 */ /* 0x000fea000b800000 */
[----:B------:R-:W0:Y:S01]  /*11f0*/  LDCU UR10, c[0x0][0x398] ;  /* 0x00007300ff0a77ac */ /* 0x000e220008000800 */
[----:B------:R-:W-:Y:S01]  /*1200*/  UMOV UR8, UR5 ;  /* 0x0000000500087c82 */ /* 0x000fe20008000000 */
[----:B------:R-:W-:-:S05]  /*1210*/  UMOV UR9, 0x1 ;  /* 0x0000000100097882 */ /* 0x000fca0000000000 */
.L_x_1:
[----:B------:R-:W-:Y:S02]  /*1220*/  IADD3 R30, PT, PT, R30, 0x20, RZ ;  /* 0x000000201e1e7810 */ /* 0x000fe40007ffe0ff */
[----:B------:R-:W-:Y:S02]  /*1230*/  IADD3 R29, PT, PT, R29, 0x20, RZ ;  /* 0x000000201d1d7810 */ /* 0x000fe40007ffe0ff */
[----:B0-----:R-:W-:Y:S02]  /*1240*/  ISETP.GE.U32.AND P0, PT, R30, UR10, PT ;  /* 0x0000000a1e007c0c */ /* 0x001fe4000bf06070 */
[----:B------:R-:W-:Y:S02]  /*1250*/  ISETP.GE.U32.AND P1, PT, R29, UR10, PT ;  /* 0x0000000a1d007c0c */ /* 0x000fe4000bf26070 */
[----:B------:R-:W-:Y:S02]  /*1260*/  ISETP.GE.OR P3, PT, R33, UR10, P0 ;  /* 0x0000000a21007c0c */ /* 0x000fe40008766670 */
[----:B------:R-:W-:-:S02]  /*1270*/  ISETP.GE.OR P0, PT, R3, UR10, P0 ;  /* 0x0000000a03007c0c */ /* 0x000fc40008706670 */
[----:B------:R-:W-:Y:S02]  /*1280*/  ISETP.GE.OR P2, PT, R0, UR10, P1 ;  /* 0x0000000a00007c0c */ /* 0x000fe40008f46670 */
[----:B------:R-:W-:Y:S02]  /*1290*/  ISETP.GE.OR P1, PT, R2, UR10, P1 ;  /* 0x0000000a02007c0c */ /* 0x000fe40008f26670 */
[----:B------:R-:W-:Y:S02]  /*12a0*/  IADD3 R27, PT, PT, R27, 0x20, RZ ;  /* 0x000000201b1b7810 */ /* 0x000fe40007ffe0ff */
[----:B------:R-:W-:-:S03]  /*12b0*/  IADD3 R26, PT, PT, R26, 0x20, RZ ;  /* 0x000000201a1a7810 */ /* 0x000fc60007ffe0ff */
[----:B------:R-:W0:Y:S04]  /*12c0*/  @!P3 LDC.64 R10, c[0x0][0x380] ;  /* 0x0000e000ff0abb82 */ /* 0x000e280000000a00 */
[----:B------:R-:W-:-:S04]  /*12d0*/  @!P2 IADD3 R13, PT, PT, R28, 0x1, RZ ;  /* 0x000000011c0da810 */ /* 0x000fc80007ffe0ff */
[----:B------:R-:W1:Y:S08]  /*12e0*/  @!P0 LDC.64 R8, c[0x0][0x380] ;  /* 0x0000e000ff088b82 */ /* 0x000e700000000a00 */
[----:B------:R-:W2:Y:S08]  /*12f0*/  @!P2 LDC.64 R4, c[0x0][0x388] ;  /* 0x0000e200ff04ab82 */ /* 0x000eb00000000a00 */
[----:B------:R-:W3:Y:S01]  /*1300*/  @!P1 LDC.64 R6, c[0x0][0x388] ;  /* 0x0000e200ff069b82 */ /* 0x000ee20000000a00 */
[----:B0-----:R-:W-:-:S06]  /*1310*/  @!P3 IMAD.WIDE.U32 R10, R27, 0x4, R10 ;  /* 0x000000041b0ab825 */ /* 0x001fcc00078e000a */
[----:B------:R-:W4:Y:S01]  /*1320*/  @!P3 LDG.E R10, desc[UR12][R10.64] ;  /* 0x0000000c0a0ab981 */ /* 0x000f22000c1e1900 */
[----:B-1----:R-:W-:-:S06]  /*1330*/  @!P0 IMAD.WIDE.U32 R8, R26, 0x4, R8 ;  /* 0x000000041a088825 */ /* 0x002fcc00078e0008 */
[----:B------:R-:W5:Y:S01]  /*1340*/  @!P0 LDG.E R8, desc[UR12][R8.64] ;  /* 0x0000000c08088981 */ /* 0x000f62000c1e1900 */
[----:B--2---:R-:W-:-:S05]  /*1350*/  @!P2 IMAD.WIDE.U32 R4, R13, 0x4, R4 ;  /* 0x000000040d04a825 */ /* 0x004fca00078e0004 */
[----:B------:R-:W2:Y:S01]  /*1360*/  @!P2 LDG.E R16, desc[UR12][R4.64] ;  /* 0x0000000c0410a981 */ /* 0x000ea2000c1e1900 */
[----:B---3--:R-:W-:-:S05]  /*1370*/  @!P1 IMAD.WIDE.U32 R6, R28, 0x4, R6 ;  /* 0x000000041c069825 */ /* 0x008fca00078e0006 */
[----:B------:R-:W3:Y:S01]  /*1380*/  @!P1 LDG.E R24, desc[UR12][R6.64] ;  /* 0x0000000c06189981 */ /* 0x000ee2000c1e1900 */
[----:B------:R-:W-:-:S04]  /*1390*/  USHF.L.U32 UR4, UR9, 0xc, URZ ;  /* 0x0000000c09047899 */ /* 0x000fc800080006ff */
[----:B------:R-:W-:Y:S02]  /*13a0*/  ULOP3.LUT UR5, UR4, 0x1000, URZ, 0x3c, !UPT ;  /* 0x0000100004057892 */ /* 0x000fe4000f8e3cff */
[----:B------:R-:W-:Y:S02]  /*13b0*/  ULOP3.LUT UR4, UR9, 0x1, URZ, 0x3c, !UPT ;  /* 0x0000000109047892 */ /* 0x000fe4000f8e3cff */
[----:B------:R-:W-:Y:S02]  /*13c0*/  ULEA UR11, UR9, UR7, 0xc ;  /* 0x00000007090b7291 */ /* 0x000fe4000f8e60ff */
[----:B------:R-:W-:Y:S02]  /*13d0*/  ULEA UR9, UR9, UR6, 0xc ;  /* 0x0000000609097291 */ /* 0x000fe4000f8e60ff */
[----:B------:R-:W-:Y:S02]  /*13e0*/  MOV R35, UR4 ;  /* 0x0000000400237c02 */ /* 0x000fe40008000f00 */
[----:B------:R-:W-:-:S02]  /*13f0*/  LEA R31, R20, UR11, 0x3 ;  /* 0x0000000b141f7c11 */ /* 0x000fc4000f8e18ff */
[----:B------:R-:W-:Y:S02]  /*1400*/  LEA R35, R35, R22, 0xc ;  /* 0x0000001623237211 */ /* 0x000fe400078e60ff */
[----:B------:R-:W-:Y:S01]  /*1410*/  LEA R32, R21, UR9, 0x8 ;  /* 0x0000000915207c11 */ /* 0x000fe2000f8e40ff */
[----:B----4-:R-:W-:Y:S04]  /*1420*/  @!P3 STS [R23+UR5], R10 ;  /* 0x0000000a1700b988 */ /* 0x010fe80008000805 */
[----:B------:R-:W-:Y:S04]  /*1430*/  @P3 STS [R23+UR5], RZ ;  /* 0x000000ff17003988 */ /* 0x000fe80008000805 */
[----:B-----5:R-:W-:Y:S04]  /*1440*/  @!P0 STS [R23+UR5+0x80], R8 ;  /* 0x0000800817008988 */ /* 0x020fe80008000805 */
[----:B------:R-:W-:Y:S04]  /*1450*/  @P0 STS [R23+UR5+0x80], RZ ;  /* 0x000080ff17000988 */ /* 0x000fe80008000805 */
[----:B--2---:R-:W-:Y:S04]  /*1460*/  @!P2 STS [R35+0x4], R16 ;  /* 0x000004102300a388 */ /* 0x004fe80000000800 */
[----:B------:R-:W-:Y:S04]  /*1470*/  @P2 STS [R35+0x4], RZ ;  /* 0x000004ff23002388 */ /* 0x000fe80000000800 */
[----:B---3--:R-:W-:Y:S04]  /*1480*/  @!P1 STS [R35], R24 ;  /* 0x0000001823009388 */ /* 0x008fe80000000800 */
[----:B------:R-:W-:Y:S04]  /*1490*/  @P1 STS [R35], RZ ;  /* 0x000000ff23001388 */ /* 0x000fe80000000800 */
[----:B------:R-:W-:Y:S04]  /*14a0*/  LDS.64 R12, [R31] ;  /* 0x000000001f0c7984 */ /* 0x000fe80000000a00 */
[----:B------:R-:W0:Y:S04]  /*14b0*/  LDS.128 R4, [R32] ;  /* 0x0000000020047984 */ /* 0x000e280000000c00 */
[----:B------:R-:W1:Y:S04]  /*14c0*/  LDS.128 R8, [R32+0x80] ;  /* 0x0000800020087984 */ /* 0x000e680000000c00 */
[----:B------:R-:W2:Y:S04]  /*14d0*/  LDS.64 R14, [R31+0x80] ;  /* 0x000080001f0e7984 */ /* 0x000ea80000000a00 */
[----:B------:R-:W3:Y:S04]  /*14e0*/  LDS.64 R18, [R31+0x100] ;  /* 0x000100001f127984 */ /* 0x000ee80000000a00 */
[----:B------:R-:W4:Y:S01]  /*14f0*/  LDS.64 R16, [R31+0x180] ;  /* 0x000180001f107984 */ /* 0x000f220000000a00 */
[CC--:B0-----:R-:W-:Y:S01]  /*1500*/  FFMA R25, R4.reuse, R12.reuse, R38 ;  /* 0x0000000c04197223 */ /* 0x0c1fe20000000026 */
[-C--:B------:R-:W-:Y:S01]  /*1510*/  FFMA R4, R4, R13.reuse, R40 ;  /* 0x0000000d04047223 */ /* 0x080fe20000000028 */
[C---:B-1----:R-:W-:Y:S01]  /*1520*/  FFMA R12, R8.reuse, R12, R37 ;  /* 0x0000000c080c7223 */ /* 0x042fe20000000025 */
[----:B------:R-:W-:Y:S01]  /*1530*/  FFMA R8, R8, R13, R36 ;  /* 0x0000000d08087223 */ /* 0x000fe20000000024 */
        /* <DEDUP_REMOVED lines=150> */
[----:B------:R-:W-:-:S04]  /*1ea0*/  UIADD3 UR8, UPT, UPT, UR8, 0x1, URZ ;  /* 0x0000000108087890 */ /* 0x000fc8000fffe0ff */
[----:B------:R-:W-:Y:S01]  /*1eb0*/  UISETP.NE.AND UP0, UPT, UR8, -0x1, UPT ;  /* 0xffffffff0800788c */ /* 0x000fe2000bf05270 */
[----:B------:R-:W-:Y:S01]  /*1ec0*/  UMOV UR9, UR4 ;  /* 0x0000000400097c82 */ /* 0x000fe20008000000 */
[CC--:B0-----:R-:W-:Y:S01]  /*1ed0*/  FFMA R35, R12.reuse, R4.reuse, R35 ;  /* 0x000000040c237223 */ /* 0x0c1fe20000000023 */
[-C--:B------:R-:W-:Y:S01]  /*1ee0*/  FFMA R34, R12, R5.reuse, R34 ;  /* 0x000000050c227223 */ /* 0x080fe20000000022 */
        /* <DEDUP_REMOVED lines=11> */
[----:B------:R-:W-:Y:S01]  /*1fa0*/  LEA R28, R37, R28, 0x5 ;  /* 0x0000001c251c7211 */ /* 0x000fe200078e28ff */
[C---:B----4-:R-:W-:Y:S01]  /*1fb0*/  FFMA R38, R10.reuse, R15, R35 ;  /* 0x0000000f0a267223 */ /* 0x050fe20000000023 */
[----:B------:R-:W-:Y:S01]  /*1fc0*/  FFMA R40, R15, R11, R14 ;  /* 0x0000000b0f287223 */ /* 0x000fe2000000000e */
[----:B------:R-:W-:Y:S01]  /*1fd0*/  FFMA R37, R10, R19, R8 ;  /* 0x000000130a257223 */ /* 0x000fe20000000008 */
[----:B------:R-:W-:Y:S01]  /*1fe0*/  FFMA R36, R19, R11, R18 ;  /* 0x0000000b13247223 */ /* 0x000fe20000000012 */
[----:B------:R-:W-:Y:S06]  /*1ff0*/  BAR.SYNC.DEFER_BLOCKING 0x0 ;  /* 0x0000000000007b1d */ /* 0x000fec0000010000 */
[----:B------:R-:W-:Y:S05]  /*2000*/  BRA.U UP0, `(.L_x_1) ;  /* 0xfffffff100847547 */ /* 0x000fea000b83ffff */
.L_x_0:
[----:B------:R-:W1:Y:S01]  /*2010*/  S2UR UR7, SR_CgaCtaId ;  /* 0x00000000000779c3 */ /* 0x000e620000008800 */
[----:B------:R-:W-:Y:S01]  /*2020*/  UMOV UR5, 0x400 ;  /* 0x0000040000057882 */ /* 0x000fe20000000000 */
[----:B------:R-:W-:Y:S02]  /*2030*/  ULEA UR6, UR4, UR6, 0xc ;  /* 0x0000000604067291 */ /* 0x000fe4000f8e60ff */
[----:B------:R-:W-:-:S04]  /*2040*/  UIADD3 UR5, UPT, UPT, UR5, 0x2000, URZ ;  /* 0x0000200005057890 */ /* 0x000fc8000fffe0ff */
[----:B------:R-:W-:-:S05]  /*2050*/  LEA R34, R21, UR6, 0x8 ;  /* 0x0000000615227c11 */ /* 0x000fca000f8e40ff */
[----:B------:R-:W-:Y:S04]  /*2060*/  LDS.128 R16, [R34+0x80] ;  /* 0x0000800022107984 */ /* 0x000fe80000000c00 */
[----:B0-----:R-:W-:Y:S04]  /*2070*/  LDS.128 R8, [R34+0x10] ;  /* 0x0000100022087984 */ /* 0x001fe80000000c00 */
[----:B------:R-:W-:Y:S01]  /*2080*/  LDS.128 R12, [R34+0x90] ;  /* 0x00009000220c7984 */ /* 0x000fe20000000c00 */
[----:B-1----:R-:W-:-:S04]  /*2090*/  ULEA UR5, UR7, UR5, 0x18 ;  /* 0x0000000507057291 */ /* 0x002fc8000f8ec0ff */
[----:B------:R-:W-:-:S06]  /*20a0*/  ULEA UR4, UR4, UR5, 0xc ;  /* 0x0000000504047291 */ /* 0x000fcc000f8e60ff */
[----:B------:R-:W-:Y:S02]  /*20b0*/  LEA R32, R20, UR4, 0x3 ;  /* 0x0000000414207c11 */ /* 0x000fe4000f8e18ff */
[----:B------:R-:W-:Y:S04]  /*20c0*/  LDS.128 R20, [R34] ;  /* 0x0000000022147984 */ /* 0x000fe80000000c00 */
[----:B------:R-:W0:Y:S04]  /*20d0*/  LDS.64 R6, [R32] ;  /* 0x0000000020067984 */ /* 0x000e280000000a00 */
[----:B------:R-:W1:Y:S04]  /*20e0*/  LDS.64 R26, [R32+0x80] ;  /* 0x00008000201a7984 */ /* 0x000e680000000a00 */
[----:B------:R-:W2:Y:S04]  /*20f0*/  LDS.64 R24, [R32+0x100] ;  /* 0x0001000020187984 */ /* 0x000ea80000000a00 */
[----:B------:R-:W3:Y:S04]  /*2100*/  LDS.64 R28, [R32+0x180] ;  /* 0x00018000201c7984 */ /* 0x000ee80000000a00 */
[----:B------:R-:W4:Y:S01]  /*2110*/  LDS.64 R4, [R32+0x200] ;  /* 0x0002000020047984 */ /* 0x000f220000000a00 */
[CC--:B0-----:R-:W-:Y:S01]  /*2120*/  FFMA R31, R20.reuse, R6.reuse, R38 ;  /* 0x00000006141f7223 */ /* 0x0c1fe20000000026 */
[-C--:B------:R-:W-:Y:S01]  /*2130*/  FFMA R40, R20, R7.reuse, R40 ;  /* 0x0000000714287223 */ /* 0x080fe20000000028 */
[C---:B------:R-:W-:Y:S01]  /*2140*/  FFMA R20, R16.reuse, R6, R37 ;  /* 0x0000000610147223 */ /* 0x040fe20000000025 */
[----:B------:R-:W-:Y:S01]  /*2150*/  FFMA R16, R16, R7, R36 ;  /* 0x0000000710107223 */ /* 0x000fe20000000024 */
[C---:B-1----:R-:W-:Y:S01]  /*2160*/  FFMA R31, R26.reuse, R21, R31 ;  /* 0x000000151a1f7223 */ /* 0x042fe2000000001f */
[----:B------:R-:W0:Y:S01]  /*2170*/  LDS.64 R6, [R32+0x280] ;  /* 0x0002800020067984 */ /* 0x000e220000000a00 */
[----:B------:R-:W-:Y:S01]  /*2180*/  FFMA R35, R26, R17, R20 ;  /* 0x000000111a237223 */ /* 0x000fe20000000014 */
[-C--:B------:R-:W-:Y:S01]  /*2190*/  FFMA R21, R21, R27.reuse, R40 ;  /* 0x0000001b15157223 */ /* 0x080fe20000000028 */
[----:B------:R-:W-:Y:S01]  /*21a0*/  FFMA R17, R17, R27, R16 ;  /* 0x0000001b11117223 */ /* 0x000fe20000000010 */
[----:B--2---:R-:W-:Y:S01]  /*21b0*/  FFMA R31, R24, R22, R31 ;  /* 0x00000016181f7223 */ /* 0x004fe2000000001f */
[----:B------:R-:W1:Y:S01]  /*21c0*/  LDS.64 R26, [R32+0x300] ;  /* 0x00030000201a7984 */ /* 0x000e620000000a00 */
[-C--:B------:R-:W-:Y:S01]  /*21d0*/  FFMA R20, R22, R25.reuse, R21 ;  /* 0x0000001916147223 */ /* 0x080fe20000000015 */
[----:B------:R-:W-:Y:S01]  /*21e0*/  FFMA R16, R24, R18, R35 ;  /* 0x0000001218107223 */ /* 0x000fe20000000023 */
[----:B------:R-:W-:Y:S01]  /*21f0*/  FFMA R30, R18, R25, R17 ;  /* 0x00000019121e7223 */ /* 0x000fe20000000011 */
[C---:B---3--:R-:W-:Y:S01]  /*2200*/  FFMA R21, R28.reuse, R23, R31 ;  /* 0x000000171c157223 */ /* 0x048fe2000000001f */
[----:B------:R-:W2:Y:S01]  /*2210*/  LDS.64 R24, [R32+0x380] ;  /* 0x0003800020187984 */ /* 0x000ea20000000a00 */
[----:B------:R-:W-:Y:S01]  /*2220*/  FFMA R20, R23, R29, R20 ;  /* 0x0000001d17147223 */ /* 0x000fe20000000014 */
[----:B------:R-:W-:Y:S01]  /*2230*/  FFMA R23, R28, R19, R16 ;  /* 0x000000131c177223 */ /* 0x000fe20000000010 */
[----:B------:R-:W-:Y:S01]  /*2240*/  FFMA R30, R19, R29, R30 ;  /* 0x0000001d131e7223 */ /* 0x000fe2000000001e */
[CC--:B----4-:R-:W-:Y:S01]  /*2250*/  FFMA R31, R8.reuse, R4.reuse, R21 ;  /* 0x00000004081f7223 */ /* 0x0d0fe20000000015 */
[----:B------:R-:W-:Y:S01]  /*2260*/  LDS.128 R16, [R34+0x20] ;  /* 0x0000200022107984 */ /* 0x000fe20000000c00 */
[-C--:B------:R-:W-:Y:S01]  /*2270*/  FFMA R36, R8, R5.reuse, R20 ;  /* 0x0000000508247223 */ /* 0x080fe20000000014 */
[C---:B------:R-:W-:Y:S01]  /*2280*/  FFMA R8, R12.reuse, R4, R23 ;  /* 0x000000040c087223 */ /* 0x040fe20000000017 */
[----:B------:R-:W-:Y:S01]  /*2290*/  FFMA R30, R12, R5, R30 ;  /* 0x000000050c1e7223 */ /* 0x000fe2000000001e */
[----:B------:R-:W3:Y:S04]  /*22a0*/  LDS.64 R28, [R32+0x400] ;  /* 0x00040000201c7984 */ /* 0x000ee80000000a00 */
[----:B------:R-:W4:Y:S04]  /*22b0*/  LDS.128 R20, [R34+0xa0] ;  /* 0x0000a00022147984 */ /* 0x000f280000000c00 */
[----:B------:R-:W5:Y:S01]  /*22c0*/  LDS.64 R4, [R32+0x480] ;  /* 0x0004800020047984 */ /* 0x000f620000000a00 */
[C---:B0-----:R-:W-:Y:S01]  /*22d0*/  FFMA R31, R6.reuse, R9, R31 ;  /* 0x00000009061f7223 */ /* 0x041fe2000000001f */
[----:B------:R-:W-:Y:S01]  /*22e0*/  FFMA R9, R9, R7, R36 ;  /* 0x0000000709097223 */ /* 0x000fe20000000024 */
[----:B------:R-:W-:Y:S01]  /*22f0*/  FFMA R35, R6, R13, R8 ;  /* 0x0000000d06237223 */ /* 0x000fe20000000008 */
[----:B------:R-:W-:Y:S01]  /*2300*/  FFMA R13, R13, R7, R30 ;  /* 0x000000070d0d7223 */ /* 0x000fe2000000001e */
[----:B-1----:R-:W-:Y:S01]  /*2310*/  FFMA R31, R26, R10, R31 ;  /* 0x0000000a1a1f7223 */ /* 0x002fe2000000001f */
[----:B------:R-:W0:Y:S01]  /*2320*/  LDS.64 R6, [R32+0x500] ;  /* 0x0005000020067984 */ /* 0x000e220000000a00 */
[-C--:B------:R-:W-:Y:S01]  /*2330*/  FFMA R10, R10, R27.reuse, R9 ;  /* 0x0000001b0a0a7223 */ /* 0x080fe20000000009 */
[----:B------:R-:W-:Y:S01]  /*2340*/  FFMA R8, R26, R14, R35 ;  /* 0x0000000e1a087223 */ /* 0x000fe20000000023 */
[----:B------:R-:W-:Y:S01]  /*2350*/  FFMA R30, R14, R27, R13 ;  /* 0x0000001b0e1e7223 */ /* 0x000fe2000000000d */
[C---:B--2---:R-:W-:Y:S01]  /*2360*/  FFMA R31, R24.reuse, R11, R31 ;  /* 0x0000000b181f7223 */ /* 0x044fe2000000001f */
[----:B------:R-:W-:Y:S01]  /*2370*/  FFMA R10, R11, R25, R10 ;  /* 0x000000190b0a7223 */ /* 0x000fe2000000000a */
[----:B------:R-:W1:Y:S01]  /*2380*/  LDS.64 R26, [R32+0x580] ;  /* 0x00058000201a7984 */ /* 0x000e620000000a00 */
[----:B------:R-:W-:Y:S01]  /*2390*/  FFMA R13, R24, R15, R8 ;  /* 0x0000000f180d7223 */ /* 0x000fe20000000008 */
[----:B------:R-:W-:-:S02]  /*23a0*/  FFMA R30, R15, R25, R30 ;  /* 0x000000190f1e7223 */ /* 0x000fc4000000001e */
[----:B------:R-:W-:Y:S01]  /*23b0*/  LDS.64 R24, [R32+0x600] ;  /* 0x0006000020187984 */ /* 0x000fe20000000a00 */
[CC--:B---3--:R-:W-:Y:S01]  /*23c0*/  FFMA R31, R16.reuse, R28.reuse, R31 ;  /* 0x0000001c101f7223 */ /* 0x0c8fe2000000001f */
[-C--:B------:R-:W-:Y:S02]  /*23d0*/  FFMA R16, R16, R29.reuse, R10 ;  /* 0x0000001d10107223 */ /* 0x080fe4000000000a */
[----:B------:R-:W2:Y:S01]  /*23e0*/  LDS.128 R8, [R34+0x30] ;  /* 0x0000300022087984 */ /* 0x000ea20000000c00 */
[C---:B----4-:R-:W-:Y:S01]  /*23f0*/  FFMA R28, R20.reuse, R28, R13 ;  /* 0x0000001c141c7223 */ /* 0x050fe2000000000d */
[----:B------:R-:W-:Y:S02]  /*2400*/  FFMA R30, R20, R29, R30 ;  /* 0x0000001d141e7223 */ /* 0x000fe4000000001e */
[----:B------:R-:W3:Y:S01]  /*2410*/  LDS.128 R12, [R34+0xb0] ;  /* 0x0000b000220c7984 */ /* 0x000ee20000000c00 */
[C---:B-----5:R-:W-:Y:S01]  /*2420*/  FFMA R31, R4.reuse, R17, R31 ;  /* 0x00000011041f7223 */ /* 0x060fe2000000001f */
[----:B------:R-:W-:Y:S01]  /*2430*/  FFMA R29, R17, R5, R16 ;  /* 0x00000005111d7223 */ /* 0x000fe20000000010 */
[----:B------:R-:W-:Y:S01]  /*2440*/  FFMA R35, R4, R21, R28 ;  /* 0x0000001504237223 */ /* 0x000fe2000000001c */
[----:B------:R-:W4:Y:S01]  /*2450*/  LDS.64 R16, [R32+0x680] ;  /* 0x0006800020107984 */ /* 0x000f220000000a00 */
[----:B------:R-:W-:Y:S01]  /*2460*/  FFMA R5, R21, R5, R30 ;  /* 0x0000000515057223 */ /* 0x000fe2000000001e */
[-C--:B0-----:R-:W-:Y:S01]  /*2470*/  FFMA R20, R18, R7.reuse, R29 ;  /* 0x0000000712147223 */ /* 0x081fe2000000001d */
[C---:B------:R-:W-:Y:S01]  /*2480*/  FFMA R21, R6.reuse, R18, R31 ;  /* 0x0000001206157223 */ /* 0x040fe2000000001f */
[----:B------:R-:W0:Y:S01]  /*2490*/  LDS.64 R28, [R32+0x700] ;  /* 0x00070000201c7984 */ /* 0x000e220000000a00 */
[----:B------:R-:W-:Y:S01]  /*24a0*/  FFMA R6, R6, R22, R35 ;  /* 0x0000001606067223 */ /* 0x000fe20000000023 */
[----:B------:R-:W-:-:S02]  /*24b0*/  FFMA R22, R22, R7, R5 ;  /* 0x0000000716167223 */ /* 0x000fc40000000005 */
[----:B------:R-:W5:Y:S01]  /*24c0*/  LDS.64 R30, [R32+0x780] ;  /* 0x00078000201e7984 */ /* 0x000f620000000a00 */
[C---:B-1----:R-:W-:Y:S01]  /*24d0*/  FFMA R21, R26.reuse, R19, R21 ;  /* 0x000000131a157223 */ /* 0x042fe20000000015 */
[----:B------:R-:W-:Y:S01]  /*24e0*/  FFMA R20, R19, R27, R20 ;  /* 0x0000001b13147223 */ /* 0x000fe20000000014 */
[----:B------:R-:W-:Y:S01]  /*24f0*/  FFMA R37, R26, R23, R6 ;  /* 0x000000171a257223 */ /* 0x000fe20000000006 */
[----:B------:R-:W-:Y:S01]  /*2500*/  LDS.64 R18, [R32+0x800] ;  /* 0x0008000020127984 */ /* 0x000fe20000000a00 */
[----:B------:R-:W-:-:S03]  /*2510*/  FFMA R27, R23, R27, R22 ;  /* 0x0000001b171b7223 */ /* 0x000fc60000000016 */
[----:B------:R-:W1:Y:S01]  /*2520*/  LDS.128 R4, [R34+0x40] ;  /* 0x0000400022047984 */ /* 0x000e620000000c00 */
[CC--:B--2---:R-:W-:Y:S01]  /*2530*/  FFMA R35, R8.reuse, R24.reuse, R21 ;  /* 0x0000001808237223 */ /* 0x0c4fe20000000015 */
[-C--:B------:R-:W-:Y:S02]  /*2540*/  FFMA R8, R8, R25.reuse, R20 ;  /* 0x0000001908087223 */ /* 0x080fe40000000014 */
[----:B------:R-:W2:Y:S01]  /*2550*/  LDS.128 R20, [R34+0xc0] ;  /* 0x0000c00022147984 */ /* 0x000ea20000000c00 */
[C---:B---3--:R-:W-:Y:S01]  /*2560*/  FFMA R24, R12.reuse, R24, R37 ;  /* 0x000000180c187223 */ /* 0x048fe20000000025 */
[----:B------:R-:W-:Y:S02]  /*2570*/  FFMA R12, R12, R25, R27 ;  /* 0x000000190c0c7223 */ /* 0x000fe4000000001b */
[----:B------:R-:W-:Y:S01]  /*2580*/  LDS.64 R36, [R32+0xf80] ;  /* 0x000f800020247984 */ /* 0x000fe20000000a00 */
[C---:B----4-:R-:W-:Y:S01]  /*2590*/  FFMA R35, R16.reuse, R9, R35 ;  /* 0x0000000910237223 */ /* 0x050fe20000000023 */
[----:B------:R-:W-:Y:S01]  /*25a0*/  FFMA R27, R16, R13, R24 ;  /* 0x0000000d101b7223 */ /* 0x000fe20000000018 */
[-C--:B------:R-:W-:Y:S01]  /*25b0*/  FFMA R9, R9, R17.reuse, R8 ;  /* 0x0000001109097223 */ /* 0x080fe20000000008 */
[----:B------:R-:W-:Y:S01]  /*25c0*/  FFMA R13, R13, R17, R12 ;  /* 0x000000110d0d7223 */ /* 0x000fe2000000000c */
[----:B------:R-:W-:Y:S04]  /*25d0*/  LDS.64 R24, [R32+0x900] ;  /* 0x0009000020187984 */ /* 0x000fe80000000a00 */
[----:B------:R-:W3:Y:S01]  /*25e0*/  LDS.64 R16, [R32+0x880] ;  /* 0x0008800020107984 */ /* 0x000ee20000000a00 */
[----:B0-----:R-:W-:Y:S01]  /*25f0*/  FFMA R35, R28, R10, R35 ;  /* 0x0000000a1c237223 */ /* 0x001fe20000000023 */
[-C--:B------:R-:W-:Y:S01]  /*2600*/  FFMA R10, R10, R29.reuse, R9 ;  /* 0x0000001d0a0a7223 */ /* 0x080fe20000000009 */
[----:B------:R-:W-:Y:S01]  /*2610*/  FFMA R28, R28, R14, R27 ;  /* 0x0000000e1c1c7223 */ /* 0x000fe2000000001b */
[----:B------:R-:W-:Y:S01]  /*2620*/  FFMA R14, R14, R29, R13 ;  /* 0x0000001d0e0e7223 */ /* 0x000fe2000000000d */
[C---:B-----5:R-:W-:Y:S01]  /*2630*/  FFMA R35, R30.reuse, R11, R35 ;  /* 0x0000000b1e237223 */ /* 0x060fe20000000023 */
[----:B------:R-:W-:Y:S01]  /*2640*/  FFMA R10, R11, R31, R10 ;  /* 0x0000001f0b0a7223 */ /* 0x000fe2000000000a */
[----:B------:R-:W-:Y:S01]  /*2650*/  FFMA R13, R30, R15, R28 ;  /* 0x0000000f1e0d7223 */ /* 0x000fe2000000001c */
[----:B------:R-:W0:Y:S01]  /*2660*/  LDS.64 R26, [R32+0x980] ;  /* 0x00098000201a7984 */ /* 0x000e220000000a00 */
[----:B------:R-:W-:-:S03]  /*2670*/  FFMA R30, R15, R31, R14 ;  /* 0x0000001f0f1e7223 */ /* 0x000fc6000000000e */
[----:B------:R-:W-:Y:S01]  /*2680*/  LDS.64 R28, [R32+0xa00] ;  /* 0x000a0000201c7984 */ /* 0x000fe20000000a00 */
[CC--:B-1----:R-:W-:Y:S01]  /*2690*/  FFMA R31, R4.reuse, R18.reuse, R35 ;  /* 0x00000012041f7223 */ /* 0x0c2fe20000000023 */
[-C--:B------:R-:W-:Y:S02]  /*26a0*/  FFMA R4, R4, R19.reuse, R10 ;  /* 0x0000001304047223 */ /* 0x080fe4000000000a */
[----:B------:R-:W1:Y:S01]  /*26b0*/  LDS.128 R8, [R34+0x50] ;  /* 0x0000500022087984 */ /* 0x000e620000000c00 */
[C---:B--2---:R-:W-:Y:S01]  /*26c0*/  FFMA R18, R20.reuse, R18, R13 ;  /* 0x0000001214127223 */ /* 0x044fe2000000000d */
[----:B------:R-:W-:Y:S02]  /*26d0*/  FFMA R30, R20, R19, R30 ;  /* 0x00000013141e7223 */ /* 0x000fe4000000001e */
[----:B------:R-:W2:Y:S01]  /*26e0*/  LDS.128 R12, [R34+0xd0] ;  /* 0x0000d000220c7984 */ /* 0x000ea20000000c00 */
[C---:B---3--:R-:W-:Y:S01]  /*26f0*/  FFMA R31, R16.reuse, R5, R31 ;  /* 0x00000005101f7223 */ /* 0x048fe2000000001f */
[----:B------:R-:W-:Y:S01]  /*2700*/  FFMA R5, R5, R17, R4 ;  /* 0x0000001105057223 */ /* 0x000fe20000000004 */
[----:B------:R-:W-:Y:S01]  /*2710*/  FFMA R19, R16, R21, R18 ;  /* 0x0000001510137223 */ /* 0x000fe20000000012 */
[----:B------:R-:W-:Y:S01]  /*2720*/  FFMA R17, R21, R17, R30 ;  /* 0x0000001115117223 */ /* 0x000fe2000000001e */
[C---:B------:R-:W-:Y:S01]  /*2730*/  FFMA R31, R24.reuse, R6, R31 ;  /* 0x00000006181f7223 */ /* 0x040fe2000000001f */
[----:B------:R-:W3:Y:S01]  /*2740*/  LDS.64 R20, [R32+0xa80] ;  /* 0x000a800020147984 */ /* 0x000ee20000000a00 */
[----:B------:R-:W-:Y:S01]  /*2750*/  FFMA R4, R24, R22, R19 ;  /* 0x0000001618047223 */ /* 0x000fe20000000013 */
[-C--:B------:R-:W-:Y:S01]  /*2760*/  FFMA R6, R6, R25.reuse, R5 ;  /* 0x0000001906067223 */ /* 0x080fe20000000005 */
[----:B------:R-:W-:-:S02]  /*2770*/  FFMA R22, R22, R25, R17 ;  /* 0x0000001916167223 */ /* 0x000fc40000000011 */
[----:B------:R-:W4:Y:S01]  /*2780*/  LDS.64 R24, [R32+0xb00] ;  /* 0x000b000020187984 */ /* 0x000f220000000a00 */
[C---:B0-----:R-:W-:Y:S01]  /*2790*/  FFMA R31, R26.reuse, R7, R31 ;  /* 0x000000071a1f7223 */ /* 0x041fe2000000001f */
[----:B------:R-:W-:Y:S01]  /*27a0*/  FFMA R6, R7, R27, R6 ;  /* 0x0000001b07067223 */ /* 0x000fe20000000006 */
[----:B------:R-:W-:Y:S01]  /*27b0*/  FFMA R5, R26, R23, R4 ;  /* 0x000000171a057223 */ /* 0x000fe20000000004 */
[----:B------:R-:W-:Y:S02]  /*27c0*/  FFMA R16, R23, R27, R22 ;  /* 0x0000001b17107223 */ /* 0x000fe40000000016 */
[----:B------:R-:W0:Y:S01]  /*27d0*/  LDS.64 R26, [R32+0xb80] ;  /* 0x000b8000201a7984 */ /* 0x000e220000000a00 */
[CC--:B-1----:R-:W-:Y:S01]  /*27e0*/  FFMA R31, R8.reuse, R28.reuse, R31 ;  /* 0x0000001c081f7223 */ /* 0x0c2fe2000000001f */
[-C--:B------:R-:W-:Y:S02]  /*27f0*/  FFMA R8, R8, R29.reuse, R6 ;  /* 0x0000001d08087223 */ /* 0x080fe40000000006 */
[----:B------:R-:W-:Y:S01]  /*2800*/  LDS.64 R22, [R32+0xc00] ;  /* 0x000c000020167984 */ /* 0x000fe20000000a00 */
[C---:B--2---:R-:W-:Y:S01]  /*2810*/  FFMA R30, R12.reuse, R28, R5 ;  /* 0x0000001c0c1e7223 */ /* 0x044fe20000000005 */
[----:B------:R-:W-:-:S02]  /*2820*/  FFMA R12, R12, R29, R16 ;  /* 0x0000001d0c0c7223 */ /* 0x000fc40000000010 */
[----:B------:R-:W1:Y:S04]  /*2830*/  LDS.128 R4, [R34+0x60] ;  /* 0x0000600022047984 */ /* 0x000e680000000c00 */
[----:B------:R-:W2:Y:S04]  /*2840*/  LDS.128 R16, [R34+0xe0] ;  /* 0x0000e00022107984 */ /* 0x000ea80000000c00 */
[----:B------:R-:W5:Y:S01]  /*2850*/  LDS.64 R28, [R32+0xc80] ;  /* 0x000c8000201c7984 */ /* 0x000f620000000a00 */
[C---:B---3--:R-:W-:Y:S01]  /*2860*/  FFMA R31, R20.reuse, R9, R31 ;  /* 0x00000009141f7223 */ /* 0x048fe2000000001f */
[----:B------:R-:W-:Y:S01]  /*2870*/  FFMA R9, R9, R21, R8 ;  /* 0x0000001509097223 */ /* 0x000fe20000000008 */
[----:B------:R-:W-:Y:S01]  /*2880*/  FFMA R35, R20, R13, R30 ;  /* 0x0000000d14237223 */ /* 0x000fe2000000001e */
[----:B------:R-:W-:Y:S01]  /*2890*/  FFMA R13, R13, R21, R12 ;  /* 0x000000150d0d7223 */ /* 0x000fe2000000000c */
[----:B------:R-:W-:Y:S01]  /*28a0*/  VIMNMX R30, PT, PT, R2, R3, !PT ;  /* 0x00000003021e7248 */ /* 0x000fe20007fe0100 */
[----:B----4-:R-:W-:Y:S01]  /*28b0*/  FFMA R31, R24, R10, R31 ;  /* 0x0000000a181f7223 */ /* 0x010fe2000000001f */
[-C--:B------:R-:W-:Y:S01]  /*28c0*/  FFMA R10, R10, R25.reuse, R9 ;  /* 0x000000190a0a7223 */ /* 0x080fe20000000009 */
[----:B------:R-:W-:Y:S01]  /*28d0*/  FFMA R24, R24, R14, R35 ;  /* 0x0000000e18187223 */ /* 0x000fe20000000023 */
[----:B------:R-:W-:Y:S01]  /*28e0*/  FFMA R14, R14, R25, R13 ;  /* 0x000000190e0e7223 */ /* 0x000fe2000000000d */
[----:B------:R-:W3:Y:S01]  /*28f0*/  LDS.64 R20, [R32+0xd00] ;  /* 0x000d000020147984 */ /* 0x000ee20000000a00 */
[----:B------:R-:W-:Y:S01]  /*2900*/  ISETP.GE.AND P2, PT, R30, UR10, PT ;  /* 0x0000000a1e007c0c */ /* 0x000fe2000bf46270 */
[C---:B0-----:R-:W-:Y:S01]  /*2910*/  FFMA R31, R26.reuse, R11, R31 ;  /* 0x0000000b1a1f7223 */ /* 0x041fe2000000001f */
[----:B------:R-:W-:Y:S01]  /*2920*/  FFMA R10, R11, R27, R10 ;  /* 0x0000001b0b0a7223 */ /* 0x000fe2000000000a */
[----:B------:R-:W-:Y:S01]  /*2930*/  FFMA R9, R26, R15, R24 ;  /* 0x0000000f1a097223 */ /* 0x000fe20000000018 */
[----:B------:R-:W-:Y:S01]  /*2940*/  FFMA R14, R15, R27, R14 ;  /* 0x0000001b0f0e7223 */ /* 0x000fe2000000000e */
[C---:B------:R-:W-:Y:S01]  /*2950*/  VIMNMX R26, PT, PT, R33.reuse, R2, !PT ;  /* 0x00000002211a7248 */ /* 0x040fe20007fe0100 */
[----:B------:R-:W-:-:S03]  /*2960*/  IMAD R24, R33, UR10, R2 ;  /* 0x0000000a21187c24 */ /* 0x000fc6000f8e0202 */
[----:B------:R-:W-:Y:S01]  /*2970*/  ISETP.GE.AND P0, PT, R26, UR10, PT ;  /* 0x0000000a1a007c0c */ /* 0x000fe2000bf06270 */
[CC--:B-1----:R-:W-:Y:S01]  /*2980*/  FFMA R25, R4.reuse, R22.reuse, R31 ;  /* 0x0000001604197223 */ /* 0x0c2fe2000000001f */
[-C--:B------:R-:W-:Y:S01]  /*2990*/  FFMA R10, R4, R23.reuse, R10 ;  /* 0x00000017040a7223 */ /* 0x080fe2000000000a */
[C---:B--2---:R-:W-:Y:S01]  /*29a0*/  FFMA R22, R16.reuse, R22, R9 ;  /* 0x0000001610167223 */ /* 0x044fe20000000009 */
[----:B------:R-:W-:Y:S01]  /*29b0*/  FFMA R14, R16, R23, R14 ;  /* 0x00000017100e7223 */ /* 0x000fe2000000000e */
[C---:B-----5:R-:W-:Y:S01]  /*29c0*/  FFMA R25, R28.reuse, R5, R25 ;  /* 0x000000051c197223 */ /* 0x060fe20000000019 */
[----:B------:R-:W-:Y:S01]  /*29d0*/  FFMA R27, R5, R29, R10 ;  /* 0x0000001d051b7223 */ /* 0x000fe2000000000a */
[----:B------:R-:W-:Y:S01]  /*29e0*/  FFMA R31, R28, R17, R22 ;  /* 0x000000111c1f7223 */ /* 0x000fe20000000016 */
[----:B------:R-:W0:Y:S01]  /*29f0*/  LDS.64 R4, [R32+0xd80] ;  /* 0x000d800020047984 */ /* 0x000e220000000a00 */
[----:B------:R-:W-:Y:S01]  /*2a00*/  FFMA R29, R17, R29, R14 ;  /* 0x0000001d111d7223 */ /* 0x000fe2000000000e */
[-C--:B------:R-:W-:Y:S01]  /*2a10*/  VIMNMX R28, PT, PT, R33, R0.reuse, !PT ;  /* 0x00000000211c7248 */ /* 0x080fe20007fe0100 */
[C---:B------:R-:W-:Y:S01]  /*2a20*/  IMAD R33, R3.reuse, UR10, R2 ;  /* 0x0000000a03217c24 */ /* 0x040fe2000f8e0202 */
[----:B------:R-:W-:Y:S01]  /*2a30*/  LDS.128 R8, [R34+0x70] ;  /* 0x0000700022087984 */ /* 0x000fe20000000c00 */
[----:B------:R-:W-:-:S02]  /*2a40*/  VIMNMX R0, PT, PT, R3, R0, !PT ;  /* 0x0000000003007248 */ /* 0x000fc40007fe0100 */
[----:B------:R-:W-:Y:S01]  /*2a50*/  ISETP.GE.AND P1, PT, R28, UR10, PT ;  /* 0x0000000a1c007c0c */ /* 0x000fe2000bf26270 */
[----:B------:R-:W1:Y:S01]  /*2a60*/  LDS.64 R16, [R32+0xe00] ;  /* 0x000e000020107984 */ /* 0x000e620000000a00 */
[----:B------:R-:W-:-:S03]  /*2a70*/  ISETP.GE.AND P3, PT, R0, UR10, PT ;  /* 0x0000000a00007c0c */ /* 0x000fc6000bf66270 */
[----:B------:R2:W4:Y:S01]  /*2a80*/  LDS.128 R12, [R34+0xf0] ;  /* 0x0000f000220c7984 */ /* 0x0005220000000c00 */
[----:B---3--:R-:W-:Y:S01]  /*2a90*/  FFMA R25, R20, R6, R25 ;  /* 0x0000000614197223 */ /* 0x008fe20000000019 */
[-C--:B------:R-:W-:Y:S01]  /*2aa0*/  FFMA R6, R6, R21.reuse, R27 ;  /* 0x0000001506067223 */ /* 0x080fe2000000001b */
[----:B------:R-:W-:Y:S01]  /*2ab0*/  FFMA R20, R20, R18, R31 ;  /* 0x0000001214147223 */ /* 0x000fe2000000001f */
[----:B------:R-:W3:Y:S01]  /*2ac0*/  LDS.64 R22, [R32+0xe80] ;  /* 0x000e800020167984 */ /* 0x000ee20000000a00 */
[----:B------:R-:W-:-:S03]  /*2ad0*/  FFMA R18, R18, R21, R29 ;  /* 0x0000001512127223 */ /* 0x000fc6000000001d */
[----:B------:R-:W5:Y:S01]  /*2ae0*/  LDS.64 R2, [R32+0xf00] ;  /* 0x000f000020027984 */ /* 0x000f620000000a00 */
[----:B--2---:R-:W2:Y:S01]  /*2af0*/  LDC.64 R34, c[0x0][0x390] ;  /* 0x0000e400ff227b82 */ /* 0x004ea20000000a00 */
[C---:B0-----:R-:W-:Y:S01]  /*2b00*/  FFMA R25, R4.reuse, R7, R25 ;  /* 0x0000000704197223 */ /* 0x041fe20000000019 */
[----:B------:R-:W-:Y:S01]  /*2b10*/  FFMA R6, R7, R5, R6 ;  /* 0x0000000507067223 */ /* 0x000fe20000000006 */
[----:B------:R-:W-:Y:S01]  /*2b20*/  FFMA R7, R4, R19, R20 ;  /* 0x0000001304077223 */ /* 0x000fe20000000014 */
[----:B------:R-:W-:Y:S01]  /*2b30*/  FFMA R18, R19, R5, R18 ;  /* 0x0000000513127223 */ /* 0x000fe20000000012 */
[CC--:B-1----:R-:W-:Y:S01]  /*2b40*/  FFMA R25, R8.reuse, R16.reuse, R25 ;  /* 0x0000001008197223 */ /* 0x0c2fe20000000019 */
[-C--:B------:R-:W-:Y:S01]  /*2b50*/  FFMA R6, R8, R17.reuse, R6 ;  /* 0x0000001108067223 */ /* 0x080fe20000000006 */
[C---:B----4-:R-:W-:Y:S01]  /*2b60*/  FFMA R16, R12.reuse, R16, R7 ;  /* 0x000000100c107223 */ /* 0x050fe20000000007 */
[----:B------:R-:W-:Y:S01]  /*2b70*/  FFMA R18, R12, R17, R18 ;  /* 0x000000110c127223 */ /* 0x000fe20000000012 */
[C---:B---3--:R-:W-:Y:S01]  /*2b80*/  FFMA R25, R22.reuse, R9, R25 ;  /* 0x0000000916197223 */ /* 0x048fe20000000019 */
[----:B------:R-:W-:Y:S01]  /*2b90*/  FFMA R9, R9, R23, R6 ;  /* 0x0000001709097223 */ /* 0x000fe20000000006 */
[----:B------:R-:W-:Y:S01]  /*2ba0*/  FFMA R5, R22, R13, R16 ;  /* 0x0000000d16057223 */ /* 0x000fe20000000010 */
[----:B------:R-:W-:Y:S01]  /*2bb0*/  FFMA R13, R13, R23, R18 ;  /* 0x000000170d0d7223 */ /* 0x000fe20000000012 */
[----:B-----5:R-:W-:Y:S01]  /*2bc0*/  FFMA R7, R2, R10, R25 ;  /* 0x0000000a02077223 */ /* 0x020fe20000000019 */
[-C--:B------:R-:W-:Y:S01]  /*2bd0*/  FFMA R10, R10, R3.reuse, R9 ;  /* 0x000000030a0a7223 */ /* 0x080fe20000000009 */
[----:B------:R-:W-:Y:S01]  /*2be0*/  FFMA R2, R2, R14, R5 ;  /* 0x0000000e02027223 */ /* 0x000fe20000000005 */
[----:B------:R-:W-:Y:S01]  /*2bf0*/  FFMA R14, R14, R3, R13 ;  /* 0x000000030e0e7223 */ /* 0x000fe2000000000d */
[----:B------:R-:W-:Y:S01]  /*2c00*/  FFMA R7, R36, R11, R7 ;  /* 0x0000000b24077223 */ /* 0x000fe20000000007 */
[----:B--2---:R-:W-:-:S04]  /*2c10*/  IMAD.WIDE R24, R24, 0x4, R34 ;  /* 0x0000000418187825 */ /* 0x004fc800078e0222 */
[----:B------:R-:W-:Y:S01]  /*2c20*/  FFMA R11, R11, R37, R10 ;  /* 0x000000250b0b7223 */ /* 0x000fe2000000000a */
[----:B------:R-:W-:Y:S01]  /*2c30*/  FFMA R3, R36, R15, R2 ;  /* 0x0000000f24037223 */ /* 0x000fe20000000002 */
[----:B------:R-:W-:Y:S01]  /*2c40*/  FFMA R15, R15, R37, R14 ;  /* 0x000000250f0f7223 */ /* 0x000fe2000000000e */
[----:B------:R-:W-:Y:S01]  /*2c50*/  IMAD.WIDE R34, R33, 0x4, R34 ;  /* 0x0000000421227825 */ /* 0x000fe200078e0222 */
[----:B------:R0:W-:Y:S04]  /*2c60*/  @!P0 STG.E desc[UR12][R24.64], R7 ;  /* 0x0000000718008986 */ /* 0x0001e8000c10190c */
[----:B------:R0:W-:Y:S04]  /*2c70*/  @!P1 STG.E desc[UR12][R24.64+0x4], R11 ;  /* 0x0000040b18009986 */ /* 0x0001e8000c10190c */
[----:B------:R0:W-:Y:S01]  /*2c80*/  @!P2 STG.E desc[UR12][R34.64], R3 ;  /* 0x000000032200a986 */ /* 0x0001e2000c10190c */
[----:B------:R-:W-:Y:S05]  /*2c90*/  @P3 EXIT ;  /* 0x000000000000394d */ /* 0x000fea0003800000 */
[----:B------:R-:W-:Y:S01]  /*2ca0*/  STG.E desc[UR12][R34.64+0x4], R15 ;  /* 0x0000040f22007986 */ /* 0x000fe2000c10190c */
[----:B------:R-:W-:Y:S05]  /*2cb0*/  EXIT ;  /* 0x000000000000794d */ /* 0x000fea0003800000 */
.L_x_2:
[----:B------:R-:W-:-:S00]  /*2cc0*/  BRA `(.L_x_2) ;  /* 0xfffffffc00fc7947 */ /* 0x000fc0000383ffff */
[----:B------:R-:W-:-:S00]  /*2cd0*/  NOP ;  /* 0x0000000000007918 */ /* 0x000fc00000000000 */
        /* <DEDUP_REMOVED lines=10> */
.L_x_3:


//--------------------- .nv.shared._Z31gemm_tiled_register_blocking_dbPKfS0_Pfi --------------------------
	.section	.nv.shared._Z31gemm_tiled_register_blocking_dbPKfS0_Pfi,"aw",@nobits
	.sectionflags	@""
	.align	4
.nv.shared._Z31gemm_tiled_register_blocking_dbPKfS0_Pfi:
	.zero		17408


//--------------------- .nv.shared.reserved.0     --------------------------
	.section	.nv.shared.reserved.0,"aw",@nobits
	.weak		__nv_reservedSMEM_offset_0_alias
	.size		__nv_reservedSMEM_offset_0_alias, 0, 64
	.other		__nv_reservedSMEM_offset_0_alias,@"STO_CUDA_RESERVED_SHARED STV_DEFAULT"
__nv_reservedSMEM_offset_0_alias:
	.zero		0
	.zero		64


//--------------------- .nv.constant0._Z31gemm_tiled_register_blocking_dbPKfS0_Pfi --------------------------
	.section	.nv.constant0._Z31gemm_tiled_register_blocking_dbPKfS0_Pfi,"a",@progbits
	.sectionflags	@""
	.align	4
.nv.constant0._Z31gemm_tiled_register_blocking_dbPKfS0_Pfi:
	.zero		924


//--------------------- SYMBOLS --------------------------

	.type		.nv.reservedSmem.offset0,@object
	.size		.nv.reservedSmem.offset0,0x4
	.type		.nv.reservedSmem.cap,@object
	.size		.nv.reservedSmem.cap,0x4
